//
// Generated by NVIDIA NVVM Compiler
//
// Compiler Build ID: CL-36424714
// Cuda compilation tools, release 13.0, V13.0.88
// Based on NVVM 20.0.0
//

.version 9.0
.target sm_100
.address_size 64

.extern .func  (.param .b32 func_retval0) vprintf
(
	.param .b64 vprintf_param_0,
	.param .b64 vprintf_param_1
)
;
.global .align 1 .b8 $str[32] = {80, 97, 115, 115, 119, 111, 114, 100, 32, 105, 110, 32, 100, 101, 99, 105, 109, 97, 108, 32, 98, 97, 115, 101, 58, 32, 37, 108, 108, 105, 10};
.global .align 1 .b8 $str$1[20] = {70, 111, 117, 110, 100, 32, 112, 97, 115, 115, 119, 111, 114, 100, 58, 32, 37, 115, 10};

.func  (.param .b64 func_retval0) _Z6my_powxi(
	.param .b32 _Z6my_powxi_param_0
)
{
	.reg .pred 	%p<6>;
	.reg .b32 	%r<12>;
	.reg .b64 	%rd<17>;

	ld.param.u32 	%r8, [_Z6my_powxi_param_0];
	setp.eq.s32 	%p1, %r8, 0;
	mov.b64 	%rd16, 1;
	@%p1 bra 	$L__BB0_7;
	and.b32  	%r1, %r8, 3;
	setp.lt.u32 	%p2, %r8, 4;
	mov.b64 	%rd16, 1;
	@%p2 bra 	$L__BB0_4;
	and.b32  	%r9, %r8, -4;
	neg.s32 	%r10, %r9;
	mov.b64 	%rd16, 1;
$L__BB0_3:
	mul.lo.s64 	%rd16, %rd16, 33362176;
	add.s32 	%r10, %r10, 4;
	setp.ne.s32 	%p3, %r10, 0;
	@%p3 bra 	$L__BB0_3;
$L__BB0_4:
	setp.eq.s32 	%p4, %r1, 0;
	@%p4 bra 	$L__BB0_7;
	neg.s32 	%r11, %r1;
$L__BB0_6:
	.pragma "nounroll";
	mul.lo.s64 	%rd16, %rd16, 76;
	add.s32 	%r11, %r11, 1;
	setp.ne.s32 	%p5, %r11, 0;
	@%p5 bra 	$L__BB0_6;
$L__BB0_7:
	st.param.b64 	[func_retval0], %rd16;
	ret;

}
	// .globl	_Z10bruteForcePcx
.visible .entry _Z10bruteForcePcx(
	.param .u64 .ptr .align 1 _Z10bruteForcePcx_param_0,
	.param .u64 _Z10bruteForcePcx_param_1
)
{
	.local .align 16 .b8 	__local_depot1[112];
	.reg .b64 	%SP;
	.reg .b64 	%SPL;
	.reg .pred 	%p<28>;
	.reg .b16 	%rs<4>;
	.reg .b32 	%r<129>;
	.reg .b64 	%rd<338>;

	mov.u64 	%SPL, __local_depot1;
	cvta.local.u64 	%SP, %SPL;
	ld.param.u64 	%rd49, [_Z10bruteForcePcx_param_0];
	ld.param.u64 	%rd48, [_Z10bruteForcePcx_param_1];
	cvta.to.global.u64 	%rd1, %rd49;
	add.u64 	%rd2, %SPL, 0;
	add.u64 	%rd51, %SP, 80;
	add.u64 	%rd3, %SPL, 80;
	add.u64 	%rd52, %SP, 104;
	add.u64 	%rd4, %SPL, 104;
	setp.lt.s64 	%p1, %rd48, 1;
	@%p1 bra 	$L__BB1_12;
	and.b64  	%rd5, %rd48, 15;
	setp.lt.u64 	%p2, %rd48, 16;
	mov.b64 	%rd322, 0;
	@%p2 bra 	$L__BB1_4;
	and.b64  	%rd322, %rd48, 9223372036854775792;
	add.s64 	%rd319, %rd2, 32;
	add.s64 	%rd318, %rd1, 7;
	mov.u64 	%rd320, %rd322;
$L__BB1_3:
	.pragma "nounroll";
	ld.global.s8 	%r26, [%rd318+-7];
	add.s32 	%r27, %r26, -47;
	ld.global.s8 	%r28, [%rd318+-6];
	add.s32 	%r29, %r28, -47;
	ld.global.s8 	%r30, [%rd318+-5];
	add.s32 	%r31, %r30, -47;
	ld.global.s8 	%r32, [%rd318+-4];
	add.s32 	%r33, %r32, -47;
	st.local.v4.u32 	[%rd319+-32], {%r27, %r29, %r31, %r33};
	ld.global.s8 	%r34, [%rd318+-3];
	add.s32 	%r35, %r34, -47;
	ld.global.s8 	%r36, [%rd318+-2];
	add.s32 	%r37, %r36, -47;
	ld.global.s8 	%r38, [%rd318+-1];
	add.s32 	%r39, %r38, -47;
	ld.global.s8 	%r40, [%rd318];
	add.s32 	%r41, %r40, -47;
	st.local.v4.u32 	[%rd319+-16], {%r35, %r37, %r39, %r41};
	ld.global.s8 	%r42, [%rd318+1];
	add.s32 	%r43, %r42, -47;
	ld.global.s8 	%r44, [%rd318+2];
	add.s32 	%r45, %r44, -47;
	ld.global.s8 	%r46, [%rd318+3];
	add.s32 	%r47, %r46, -47;
	ld.global.s8 	%r48, [%rd318+4];
	add.s32 	%r49, %r48, -47;
	st.local.v4.u32 	[%rd319], {%r43, %r45, %r47, %r49};
	ld.global.s8 	%r50, [%rd318+5];
	add.s32 	%r51, %r50, -47;
	ld.global.s8 	%r52, [%rd318+6];
	add.s32 	%r53, %r52, -47;
	ld.global.s8 	%r54, [%rd318+7];
	add.s32 	%r55, %r54, -47;
	ld.global.s8 	%r56, [%rd318+8];
	add.s32 	%r57, %r56, -47;
	st.local.v4.u32 	[%rd319+16], {%r51, %r53, %r55, %r57};
	add.s64 	%rd320, %rd320, -16;
	add.s64 	%rd319, %rd319, 64;
	add.s64 	%rd318, %rd318, 16;
	setp.ne.s64 	%p3, %rd320, 0;
	@%p3 bra 	$L__BB1_3;
$L__BB1_4:
	setp.eq.s64 	%p4, %rd5, 0;
	@%p4 bra 	$L__BB1_12;
	and.b64  	%rd16, %rd48, 7;
	setp.lt.u64 	%p5, %rd5, 8;
	@%p5 bra 	$L__BB1_7;
	add.s64 	%rd54, %rd1, %rd322;
	ld.global.s8 	%r58, [%rd54];
	add.s32 	%r59, %r58, -47;
	shl.b64 	%rd55, %rd322, 2;
	add.s64 	%rd56, %rd2, %rd55;
	st.local.u32 	[%rd56], %r59;
	add.s64 	%rd57, %rd322, 1;
	and.b64  	%rd58, %rd57, 4294967295;
	add.s64 	%rd59, %rd1, %rd58;
	ld.global.s8 	%r60, [%rd59];
	add.s32 	%r61, %r60, -47;
	shl.b64 	%rd60, %rd57, 2;
	and.b64  	%rd61, %rd60, 17179869180;
	add.s64 	%rd62, %rd2, %rd61;
	st.local.u32 	[%rd62], %r61;
	add.s64 	%rd63, %rd322, 2;
	and.b64  	%rd64, %rd63, 4294967295;
	add.s64 	%rd65, %rd1, %rd64;
	ld.global.s8 	%r62, [%rd65];
	add.s32 	%r63, %r62, -47;
	shl.b64 	%rd66, %rd63, 2;
	and.b64  	%rd67, %rd66, 17179869180;
	add.s64 	%rd68, %rd2, %rd67;
	st.local.u32 	[%rd68], %r63;
	add.s64 	%rd69, %rd322, 3;
	and.b64  	%rd70, %rd69, 4294967295;
	add.s64 	%rd71, %rd1, %rd70;
	ld.global.s8 	%r64, [%rd71];
	add.s32 	%r65, %r64, -47;
	shl.b64 	%rd72, %rd69, 2;
	and.b64  	%rd73, %rd72, 17179869180;
	add.s64 	%rd74, %rd2, %rd73;
	st.local.u32 	[%rd74], %r65;
	add.s64 	%rd75, %rd322, 4;
	and.b64  	%rd76, %rd75, 4294967295;
	add.s64 	%rd77, %rd1, %rd76;
	ld.global.s8 	%r66, [%rd77];
	add.s32 	%r67, %r66, -47;
	shl.b64 	%rd78, %rd75, 2;
	and.b64  	%rd79, %rd78, 17179869180;
	add.s64 	%rd80, %rd2, %rd79;
	st.local.u32 	[%rd80], %r67;
	add.s64 	%rd81, %rd322, 5;
	and.b64  	%rd82, %rd81, 4294967295;
	add.s64 	%rd83, %rd1, %rd82;
	ld.global.s8 	%r68, [%rd83];
	add.s32 	%r69, %r68, -47;
	shl.b64 	%rd84, %rd81, 2;
	and.b64  	%rd85, %rd84, 17179869180;
	add.s64 	%rd86, %rd2, %rd85;
	st.local.u32 	[%rd86], %r69;
	add.s64 	%rd87, %rd322, 6;
	and.b64  	%rd88, %rd87, 4294967295;
	add.s64 	%rd89, %rd1, %rd88;
	ld.global.s8 	%r70, [%rd89];
	add.s32 	%r71, %r70, -47;
	shl.b64 	%rd90, %rd87, 2;
	and.b64  	%rd91, %rd90, 17179869180;
	add.s64 	%rd92, %rd2, %rd91;
	st.local.u32 	[%rd92], %r71;
	add.s64 	%rd93, %rd322, 7;
	and.b64  	%rd94, %rd93, 4294967295;
	add.s64 	%rd95, %rd1, %rd94;
	ld.global.s8 	%r72, [%rd95];
	add.s32 	%r73, %r72, -47;
	shl.b64 	%rd96, %rd93, 2;
	and.b64  	%rd97, %rd96, 17179869180;
	add.s64 	%rd98, %rd2, %rd97;
	st.local.u32 	[%rd98], %r73;
	add.s64 	%rd99, %rd322, 8;
	and.b64  	%rd322, %rd99, 4294967295;
$L__BB1_7:
	setp.eq.s64 	%p6, %rd16, 0;
	@%p6 bra 	$L__BB1_12;
	and.b64  	%rd324, %rd48, 3;
	setp.lt.u64 	%p7, %rd16, 4;
	@%p7 bra 	$L__BB1_10;
	add.s64 	%rd100, %rd1, %rd322;
	ld.global.s8 	%r74, [%rd100];
	add.s32 	%r75, %r74, -47;
	shl.b64 	%rd101, %rd322, 2;
	add.s64 	%rd102, %rd2, %rd101;
	st.local.u32 	[%rd102], %r75;
	add.s64 	%rd103, %rd322, 1;
	and.b64  	%rd104, %rd103, 4294967295;
	add.s64 	%rd105, %rd1, %rd104;
	ld.global.s8 	%r76, [%rd105];
	add.s32 	%r77, %r76, -47;
	shl.b64 	%rd106, %rd103, 2;
	and.b64  	%rd107, %rd106, 17179869180;
	add.s64 	%rd108, %rd2, %rd107;
	st.local.u32 	[%rd108], %r77;
	add.s64 	%rd109, %rd322, 2;
	and.b64  	%rd110, %rd109, 4294967295;
	add.s64 	%rd111, %rd1, %rd110;
	ld.global.s8 	%r78, [%rd111];
	add.s32 	%r79, %r78, -47;
	shl.b64 	%rd112, %rd109, 2;
	and.b64  	%rd113, %rd112, 17179869180;
	add.s64 	%rd114, %rd2, %rd113;
	st.local.u32 	[%rd114], %r79;
	add.s64 	%rd115, %rd322, 3;
	and.b64  	%rd116, %rd115, 4294967295;
	add.s64 	%rd117, %rd1, %rd116;
	ld.global.s8 	%r80, [%rd117];
	add.s32 	%r81, %r80, -47;
	shl.b64 	%rd118, %rd115, 2;
	and.b64  	%rd119, %rd118, 17179869180;
	add.s64 	%rd120, %rd2, %rd119;
	st.local.u32 	[%rd120], %r81;
	add.s64 	%rd121, %rd322, 4;
	and.b64  	%rd322, %rd121, 4294967295;
$L__BB1_10:
	setp.eq.s64 	%p8, %rd324, 0;
	@%p8 bra 	$L__BB1_12;
$L__BB1_11:
	.pragma "nounroll";
	add.s64 	%rd122, %rd1, %rd322;
	ld.global.s8 	%r82, [%rd122];
	add.s32 	%r83, %r82, -47;
	shl.b64 	%rd123, %rd322, 2;
	add.s64 	%rd124, %rd2, %rd123;
	st.local.u32 	[%rd124], %r83;
	add.s64 	%rd125, %rd322, 1;
	and.b64  	%rd322, %rd125, 4294967295;
	add.s64 	%rd324, %rd324, -1;
	setp.ne.s64 	%p9, %rd324, 0;
	@%p9 bra 	$L__BB1_11;
$L__BB1_12:
	cvt.u32.u64 	%r1, %rd48;
	add.s32 	%r124, %r1, -1;
	setp.lt.s32 	%p10, %r124, 0;
	mov.b64 	%rd334, 0;
	@%p10 bra 	$L__BB1_26;
	and.b32  	%r3, %r1, 15;
	setp.lt.u32 	%p11, %r124, 15;
	mov.b64 	%rd334, 0;
	@%p11 bra 	$L__BB1_17;
	add.s32 	%r122, %r1, -8;
	and.b32  	%r84, %r1, -16;
	neg.s32 	%r121, %r84;
	mov.b64 	%rd334, 0;
$L__BB1_15:
	.pragma "nounroll";
	add.s32 	%r85, %r122, 7;
	mul.wide.u32 	%rd130, %r85, 4;
	add.s64 	%rd131, %rd2, %rd130;
	ld.local.s32 	%rd132, [%rd131];
	{ // callseq 0, 0
	.param .b32 param0;
	st.param.b32 	[param0], %r85;
	.param .b64 retval0;
	call.uni (retval0), 
	_Z6my_powxi, 
	(
	param0
	);
	ld.param.b64 	%rd133, [retval0];
	} // callseq 0
	mad.lo.s64 	%rd135, %rd133, %rd132, %rd334;
	add.s32 	%r86, %r122, 6;
	mul.wide.u32 	%rd136, %r86, 4;
	add.s64 	%rd137, %rd2, %rd136;
	ld.local.s32 	%rd138, [%rd137];
	{ // callseq 1, 0
	.param .b32 param0;
	st.param.b32 	[param0], %r86;
	.param .b64 retval0;
	call.uni (retval0), 
	_Z6my_powxi, 
	(
	param0
	);
	ld.param.b64 	%rd139, [retval0];
	} // callseq 1
	mad.lo.s64 	%rd141, %rd139, %rd138, %rd135;
	add.s32 	%r87, %r122, 5;
	mul.wide.u32 	%rd142, %r87, 4;
	add.s64 	%rd143, %rd2, %rd142;
	ld.local.s32 	%rd144, [%rd143];
	{ // callseq 2, 0
	.param .b32 param0;
	st.param.b32 	[param0], %r87;
	.param .b64 retval0;
	call.uni (retval0), 
	_Z6my_powxi, 
	(
	param0
	);
	ld.param.b64 	%rd145, [retval0];
	} // callseq 2
	mad.lo.s64 	%rd147, %rd145, %rd144, %rd141;
	add.s32 	%r88, %r122, 4;
	mul.wide.u32 	%rd148, %r88, 4;
	add.s64 	%rd149, %rd2, %rd148;
	ld.local.s32 	%rd150, [%rd149];
	{ // callseq 3, 0
	.param .b32 param0;
	st.param.b32 	[param0], %r88;
	.param .b64 retval0;
	call.uni (retval0), 
	_Z6my_powxi, 
	(
	param0
	);
	ld.param.b64 	%rd151, [retval0];
	} // callseq 3
	mad.lo.s64 	%rd153, %rd151, %rd150, %rd147;
	add.s32 	%r89, %r122, 3;
	mul.wide.u32 	%rd154, %r89, 4;
	add.s64 	%rd155, %rd2, %rd154;
	ld.local.s32 	%rd156, [%rd155];
	{ // callseq 4, 0
	.param .b32 param0;
	st.param.b32 	[param0], %r89;
	.param .b64 retval0;
	call.uni (retval0), 
	_Z6my_powxi, 
	(
	param0
	);
	ld.param.b64 	%rd157, [retval0];
	} // callseq 4
	mad.lo.s64 	%rd159, %rd157, %rd156, %rd153;
	add.s32 	%r90, %r122, 2;
	mul.wide.u32 	%rd160, %r90, 4;
	add.s64 	%rd161, %rd2, %rd160;
	ld.local.s32 	%rd162, [%rd161];
	{ // callseq 5, 0
	.param .b32 param0;
	st.param.b32 	[param0], %r90;
	.param .b64 retval0;
	call.uni (retval0), 
	_Z6my_powxi, 
	(
	param0
	);
	ld.param.b64 	%rd163, [retval0];
	} // callseq 5
	mad.lo.s64 	%rd165, %rd163, %rd162, %rd159;
	add.s32 	%r91, %r122, 1;
	mul.wide.u32 	%rd166, %r91, 4;
	add.s64 	%rd167, %rd2, %rd166;
	ld.local.s32 	%rd168, [%rd167];
	{ // callseq 6, 0
	.param .b32 param0;
	st.param.b32 	[param0], %r91;
	.param .b64 retval0;
	call.uni (retval0), 
	_Z6my_powxi, 
	(
	param0
	);
	ld.param.b64 	%rd169, [retval0];
	} // callseq 6
	mad.lo.s64 	%rd171, %rd169, %rd168, %rd165;
	add.s32 	%r92, %r122, -8;
	mul.wide.u32 	%rd172, %r122, 4;
	add.s64 	%rd173, %rd2, %rd172;
	ld.local.s32 	%rd174, [%rd173];
	{ // callseq 7, 0
	.param .b32 param0;
	st.param.b32 	[param0], %r122;
	.param .b64 retval0;
	call.uni (retval0), 
	_Z6my_powxi, 
	(
	param0
	);
	ld.param.b64 	%rd175, [retval0];
	} // callseq 7
	mad.lo.s64 	%rd177, %rd175, %rd174, %rd171;
	add.s32 	%r93, %r122, -1;
	mul.wide.u32 	%rd178, %r93, 4;
	add.s64 	%rd179, %rd2, %rd178;
	ld.local.s32 	%rd180, [%rd179];
	{ // callseq 8, 0
	.param .b32 param0;
	st.param.b32 	[param0], %r93;
	.param .b64 retval0;
	call.uni (retval0), 
	_Z6my_powxi, 
	(
	param0
	);
	ld.param.b64 	%rd181, [retval0];
	} // callseq 8
	mad.lo.s64 	%rd183, %rd181, %rd180, %rd177;
	add.s32 	%r94, %r122, -2;
	mul.wide.u32 	%rd184, %r94, 4;
	add.s64 	%rd185, %rd2, %rd184;
	ld.local.s32 	%rd186, [%rd185];
	{ // callseq 9, 0
	.param .b32 param0;
	st.param.b32 	[param0], %r94;
	.param .b64 retval0;
	call.uni (retval0), 
	_Z6my_powxi, 
	(
	param0
	);
	ld.param.b64 	%rd187, [retval0];
	} // callseq 9
	mad.lo.s64 	%rd189, %rd187, %rd186, %rd183;
	add.s32 	%r95, %r122, -3;
	mul.wide.u32 	%rd190, %r95, 4;
	add.s64 	%rd191, %rd2, %rd190;
	ld.local.s32 	%rd192, [%rd191];
	{ // callseq 10, 0
	.param .b32 param0;
	st.param.b32 	[param0], %r95;
	.param .b64 retval0;
	call.uni (retval0), 
	_Z6my_powxi, 
	(
	param0
	);
	ld.param.b64 	%rd193, [retval0];
	} // callseq 10
	mad.lo.s64 	%rd195, %rd193, %rd192, %rd189;
	add.s32 	%r96, %r122, -4;
	mul.wide.u32 	%rd196, %r96, 4;
	add.s64 	%rd197, %rd2, %rd196;
	ld.local.s32 	%rd198, [%rd197];
	{ // callseq 11, 0
	.param .b32 param0;
	st.param.b32 	[param0], %r96;
	.param .b64 retval0;
	call.uni (retval0), 
	_Z6my_powxi, 
	(
	param0
	);
	ld.param.b64 	%rd199, [retval0];
	} // callseq 11
	mad.lo.s64 	%rd201, %rd199, %rd198, %rd195;
	add.s32 	%r97, %r122, -5;
	mul.wide.u32 	%rd202, %r97, 4;
	add.s64 	%rd203, %rd2, %rd202;
	ld.local.s32 	%rd204, [%rd203];
	{ // callseq 12, 0
	.param .b32 param0;
	st.param.b32 	[param0], %r97;
	.param .b64 retval0;
	call.uni (retval0), 
	_Z6my_powxi, 
	(
	param0
	);
	ld.param.b64 	%rd205, [retval0];
	} // callseq 12
	mad.lo.s64 	%rd207, %rd205, %rd204, %rd201;
	add.s32 	%r98, %r122, -6;
	mul.wide.u32 	%rd208, %r98, 4;
	add.s64 	%rd209, %rd2, %rd208;
	ld.local.s32 	%rd210, [%rd209];
	{ // callseq 13, 0
	.param .b32 param0;
	st.param.b32 	[param0], %r98;
	.param .b64 retval0;
	call.uni (retval0), 
	_Z6my_powxi, 
	(
	param0
	);
	ld.param.b64 	%rd211, [retval0];
	} // callseq 13
	mad.lo.s64 	%rd213, %rd211, %rd210, %rd207;
	add.s32 	%r99, %r122, -7;
	mul.wide.u32 	%rd214, %r99, 4;
	add.s64 	%rd215, %rd2, %rd214;
	ld.local.s32 	%rd216, [%rd215];
	{ // callseq 14, 0
	.param .b32 param0;
	st.param.b32 	[param0], %r99;
	.param .b64 retval0;
	call.uni (retval0), 
	_Z6my_powxi, 
	(
	param0
	);
	ld.param.b64 	%rd217, [retval0];
	} // callseq 14
	mad.lo.s64 	%rd219, %rd217, %rd216, %rd213;
	mul.wide.u32 	%rd220, %r92, 4;
	add.s64 	%rd221, %rd2, %rd220;
	ld.local.s32 	%rd222, [%rd221];
	{ // callseq 15, 0
	.param .b32 param0;
	st.param.b32 	[param0], %r92;
	.param .b64 retval0;
	call.uni (retval0), 
	_Z6my_powxi, 
	(
	param0
	);
	ld.param.b64 	%rd223, [retval0];
	} // callseq 15
	mad.lo.s64 	%rd334, %rd223, %rd222, %rd219;
	add.s32 	%r122, %r122, -16;
	add.s32 	%r121, %r121, 16;
	setp.ne.s32 	%p12, %r121, 0;
	@%p12 bra 	$L__BB1_15;
	add.s32 	%r124, %r122, 7;
$L__BB1_17:
	setp.eq.s32 	%p13, %r3, 0;
	@%p13 bra 	$L__BB1_26;
	and.b32  	%r12, %r1, 7;
	setp.lt.u32 	%p14, %r3, 8;
	@%p14 bra 	$L__BB1_20;
	mul.wide.u32 	%rd226, %r124, 4;
	add.s64 	%rd227, %rd2, %rd226;
	ld.local.s32 	%rd228, [%rd227];
	{ // callseq 16, 0
	.param .b32 param0;
	st.param.b32 	[param0], %r124;
	.param .b64 retval0;
	call.uni (retval0), 
	_Z6my_powxi, 
	(
	param0
	);
	ld.param.b64 	%rd229, [retval0];
	} // callseq 16
	mad.lo.s64 	%rd231, %rd229, %rd228, %rd334;
	add.s32 	%r100, %r124, -1;
	mul.wide.u32 	%rd232, %r100, 4;
	add.s64 	%rd233, %rd2, %rd232;
	ld.local.s32 	%rd234, [%rd233];
	{ // callseq 17, 0
	.param .b32 param0;
	st.param.b32 	[param0], %r100;
	.param .b64 retval0;
	call.uni (retval0), 
	_Z6my_powxi, 
	(
	param0
	);
	ld.param.b64 	%rd235, [retval0];
	} // callseq 17
	mad.lo.s64 	%rd237, %rd235, %rd234, %rd231;
	add.s32 	%r101, %r124, -2;
	mul.wide.u32 	%rd238, %r101, 4;
	add.s64 	%rd239, %rd2, %rd238;
	ld.local.s32 	%rd240, [%rd239];
	{ // callseq 18, 0
	.param .b32 param0;
	st.param.b32 	[param0], %r101;
	.param .b64 retval0;
	call.uni (retval0), 
	_Z6my_powxi, 
	(
	param0
	);
	ld.param.b64 	%rd241, [retval0];
	} // callseq 18
	mad.lo.s64 	%rd243, %rd241, %rd240, %rd237;
	add.s32 	%r102, %r124, -3;
	mul.wide.u32 	%rd244, %r102, 4;
	add.s64 	%rd245, %rd2, %rd244;
	ld.local.s32 	%rd246, [%rd245];
	{ // callseq 19, 0
	.param .b32 param0;
	st.param.b32 	[param0], %r102;
	.param .b64 retval0;
	call.uni (retval0), 
	_Z6my_powxi, 
	(
	param0
	);
	ld.param.b64 	%rd247, [retval0];
	} // callseq 19
	mad.lo.s64 	%rd249, %rd247, %rd246, %rd243;
	add.s32 	%r103, %r124, -4;
	mul.wide.u32 	%rd250, %r103, 4;
	add.s64 	%rd251, %rd2, %rd250;
	ld.local.s32 	%rd252, [%rd251];
	{ // callseq 20, 0
	.param .b32 param0;
	st.param.b32 	[param0], %r103;
	.param .b64 retval0;
	call.uni (retval0), 
	_Z6my_powxi, 
	(
	param0
	);
	ld.param.b64 	%rd253, [retval0];
	} // callseq 20
	mad.lo.s64 	%rd255, %rd253, %rd252, %rd249;
	add.s32 	%r104, %r124, -5;
	mul.wide.u32 	%rd256, %r104, 4;
	add.s64 	%rd257, %rd2, %rd256;
	ld.local.s32 	%rd258, [%rd257];
	{ // callseq 21, 0
	.param .b32 param0;
	st.param.b32 	[param0], %r104;
	.param .b64 retval0;
	call.uni (retval0), 
	_Z6my_powxi, 
	(
	param0
	);
	ld.param.b64 	%rd259, [retval0];
	} // callseq 21
	mad.lo.s64 	%rd261, %rd259, %rd258, %rd255;
	add.s32 	%r105, %r124, -6;
	mul.wide.u32 	%rd262, %r105, 4;
	add.s64 	%rd263, %rd2, %rd262;
	ld.local.s32 	%rd264, [%rd263];
	{ // callseq 22, 0
	.param .b32 param0;
	st.param.b32 	[param0], %r105;
	.param .b64 retval0;
	call.uni (retval0), 
	_Z6my_powxi, 
	(
	param0
	);
	ld.param.b64 	%rd265, [retval0];
	} // callseq 22
	mad.lo.s64 	%rd267, %rd265, %rd264, %rd261;
	add.s32 	%r106, %r124, -7;
	mul.wide.u32 	%rd268, %r106, 4;
	add.s64 	%rd269, %rd2, %rd268;
	ld.local.s32 	%rd270, [%rd269];
	{ // callseq 23, 0
	.param .b32 param0;
	st.param.b32 	[param0], %r106;
	.param .b64 retval0;
	call.uni (retval0), 
	_Z6my_powxi, 
	(
	param0
	);
	ld.param.b64 	%rd271, [retval0];
	} // callseq 23
	mad.lo.s64 	%rd334, %rd271, %rd270, %rd267;
	add.s32 	%r124, %r124, -8;
$L__BB1_20:
	setp.eq.s32 	%p15, %r12, 0;
	@%p15 bra 	$L__BB1_26;
	and.b32  	%r15, %r1, 3;
	setp.lt.u32 	%p16, %r12, 4;
	@%p16 bra 	$L__BB1_23;
	mul.wide.u32 	%rd274, %r124, 4;
	add.s64 	%rd275, %rd2, %rd274;
	ld.local.s32 	%rd276, [%rd275];
	{ // callseq 24, 0
	.param .b32 param0;
	st.param.b32 	[param0], %r124;
	.param .b64 retval0;
	call.uni (retval0), 
	_Z6my_powxi, 
	(
	param0
	);
	ld.param.b64 	%rd277, [retval0];
	} // callseq 24
	mad.lo.s64 	%rd279, %rd277, %rd276, %rd334;
	add.s32 	%r107, %r124, -1;
	mul.wide.u32 	%rd280, %r107, 4;
	add.s64 	%rd281, %rd2, %rd280;
	ld.local.s32 	%rd282, [%rd281];
	{ // callseq 25, 0
	.param .b32 param0;
	st.param.b32 	[param0], %r107;
	.param .b64 retval0;
	call.uni (retval0), 
	_Z6my_powxi, 
	(
	param0
	);
	ld.param.b64 	%rd283, [retval0];
	} // callseq 25
	mad.lo.s64 	%rd285, %rd283, %rd282, %rd279;
	add.s32 	%r108, %r124, -2;
	mul.wide.u32 	%rd286, %r108, 4;
	add.s64 	%rd287, %rd2, %rd286;
	ld.local.s32 	%rd288, [%rd287];
	{ // callseq 26, 0
	.param .b32 param0;
	st.param.b32 	[param0], %r108;
	.param .b64 retval0;
	call.uni (retval0), 
	_Z6my_powxi, 
	(
	param0
	);
	ld.param.b64 	%rd289, [retval0];
	} // callseq 26
	mad.lo.s64 	%rd291, %rd289, %rd288, %rd285;
	add.s32 	%r109, %r124, -3;
	mul.wide.u32 	%rd292, %r109, 4;
	add.s64 	%rd293, %rd2, %rd292;
	ld.local.s32 	%rd294, [%rd293];
	{ // callseq 27, 0
	.param .b32 param0;
	st.param.b32 	[param0], %r109;
	.param .b64 retval0;
	call.uni (retval0), 
	_Z6my_powxi, 
	(
	param0
	);
	ld.param.b64 	%rd295, [retval0];
	} // callseq 27
	mad.lo.s64 	%rd334, %rd295, %rd294, %rd291;
	add.s32 	%r124, %r124, -4;
$L__BB1_23:
	setp.eq.s32 	%p17, %r15, 0;
	@%p17 bra 	$L__BB1_26;
	neg.s32 	%r126, %r15;
$L__BB1_25:
	.pragma "nounroll";
	mul.wide.u32 	%rd297, %r124, 4;
	add.s64 	%rd298, %rd2, %rd297;
	ld.local.s32 	%rd299, [%rd298];
	{ // callseq 28, 0
	.param .b32 param0;
	st.param.b32 	[param0], %r124;
	.param .b64 retval0;
	call.uni (retval0), 
	_Z6my_powxi, 
	(
	param0
	);
	ld.param.b64 	%rd300, [retval0];
	} // callseq 28
	mad.lo.s64 	%rd334, %rd300, %rd299, %rd334;
	add.s32 	%r124, %r124, -1;
	add.s32 	%r126, %r126, 1;
	setp.ne.s32 	%p18, %r126, 0;
	@%p18 bra 	$L__BB1_25;
$L__BB1_26:
	{ // callseq 29, 0
	.param .b32 param0;
	st.param.b32 	[param0], %r1;
	.param .b64 retval0;
	call.uni (retval0), 
	_Z6my_powxi, 
	(
	param0
	);
	ld.param.b64 	%rd302, [retval0];
	} // callseq 29
	mov.u32 	%r110, %tid.x;
	mov.u32 	%r111, %ctaid.x;
	mov.u32 	%r23, %ntid.x;
	mad.lo.s32 	%r112, %r111, %r23, %r110;
	cvt.u64.u32 	%rd335, %r112;
	setp.le.s64 	%p19, %rd302, %rd335;
	setp.lt.s64 	%p20, %rd334, %rd335;
	or.pred  	%p21, %p19, %p20;
	@%p21 bra 	$L__BB1_35;
	mov.u32 	%r114, %nctaid.x;
	mul.lo.s32 	%r115, %r114, %r23;
	cvt.u64.u32 	%rd41, %r115;
$L__BB1_28:
	setp.ne.s64 	%p22, %rd335, %rd334;
	@%p22 bra 	$L__BB1_34;
	st.local.u64 	[%rd4], %rd334;
	mov.u64 	%rd305, $str;
	cvta.global.u64 	%rd306, %rd305;
	{ // callseq 30, 0
	.param .b64 param0;
	st.param.b64 	[param0], %rd306;
	.param .b64 param1;
	st.param.b64 	[param1], %rd52;
	.param .b32 retval0;
	call.uni (retval0), 
	vprintf, 
	(
	param0, 
	param1
	);
	ld.param.b32 	%r116, [retval0];
	} // callseq 30
	setp.eq.s64 	%p26, %rd334, 0;
	mov.b64 	%rd337, 0;
	@%p26 bra 	$L__BB1_33;
	mov.b32 	%r128, 0;
$L__BB1_31:
	mul.hi.u64 	%rd308, %rd334, -2912643801112034465;
	shr.u64 	%rd44, %rd308, 6;
	mul.lo.s64 	%rd309, %rd44, 76;
	sub.s64 	%rd310, %rd334, %rd309;
	cvt.u16.u64 	%rs1, %rd310;
	add.s16 	%rs2, %rs1, 47;
	add.s32 	%r25, %r128, 1;
	cvt.u64.u32 	%rd311, %r128;
	add.s64 	%rd312, %rd3, %rd311;
	st.local.u8 	[%rd312], %rs2;
	setp.gt.u64 	%p27, %rd334, 75;
	mov.u32 	%r128, %r25;
	mov.u64 	%rd334, %rd44;
	@%p27 bra 	$L__BB1_31;
	cvt.u64.u32 	%rd337, %r25;
$L__BB1_33:
	add.s64 	%rd313, %rd3, %rd337;
	mov.b16 	%rs3, 0;
	st.local.u8 	[%rd313], %rs3;
	st.local.u64 	[%rd4], %rd51;
	mov.u64 	%rd315, $str$1;
	cvta.global.u64 	%rd316, %rd315;
	{ // callseq 31, 0
	.param .b64 param0;
	st.param.b64 	[param0], %rd316;
	.param .b64 param1;
	st.param.b64 	[param1], %rd52;
	.param .b32 retval0;
	call.uni (retval0), 
	vprintf, 
	(
	param0, 
	param1
	);
	ld.param.b32 	%r119, [retval0];
	} // callseq 31
	bra.uni 	$L__BB1_35;
$L__BB1_34:
	add.s64 	%rd335, %rd335, %rd41;
	setp.lt.s64 	%p23, %rd335, %rd302;
	setp.le.s64 	%p24, %rd335, %rd334;
	and.pred  	%p25, %p23, %p24;
	@%p25 bra 	$L__BB1_28;
$L__BB1_35:
	ret;

}


// ===== COMPILED SASS (sm_100) =====

	.target	sm_100

	.elftype	@"ET_EXEC"


//--------------------- .note.nv.tkinfo           --------------------------
	.section	.note.nv.tkinfo,"",@"SHT_NOTE"
	.sectionflags	@"SHF_NOTE_NV_TKINFO"
	.tkinfo
        /*0018*/ 	.word	0x00000002
        /*0030*/ 	.string	""
        /*0030*/ 	.string	"ptxas"
        /*0030*/ 	.string	"Cuda compilation tools, release 13.0, V13.0.88"
        /*0030*/ 	.string	"Build cuda_13.0.r13.0/compiler.36424714_0"
        /*0030*/ 	.string	"-arch sm_100 -m 64 "



//--------------------- .note.nv.cuinfo           --------------------------
	.section	.note.nv.cuinfo,"",@"SHT_NOTE"
	.sectionflags	@"SHF_NOTE_NV_CUINFO"
        /*0018*/ 	.short	0x0002
        /*001a*/ 	.short	0x0064
        /*001c*/ 	.short	0x0082
	.zero		2


//--------------------- .nv.info                  --------------------------
	.section	.nv.info,"",@"SHT_CUDA_INFO"
	.align	4


	//----- nvinfo : EIATTR_REGCOUNT
	.align		4
        /*0000*/ 	.byte	0x04, 0x2f
        /*0002*/ 	.short	(.L_3 - .L_2)
	.align		4
.L_2:
        /*0004*/ 	.word	index@(_Z10bruteForcePcx)
        /*0008*/ 	.word	0x00000026


	//----- nvinfo : EIATTR_FRAME_SIZE
	.align		4
.L_3:
        /*000c*/ 	.byte	0x04, 0x11
        /*000e*/ 	.short	(.L_5 - .L_4)
	.align		4
.L_4:
        /*0010*/ 	.word	index@($_Z10bruteForcePcx$_Z6my_powxi)
        /*0014*/ 	.word	0x00000070


	//----- nvinfo : EIATTR_FRAME_SIZE
	.align		4
.L_5:
        /*0018*/ 	.byte	0x04, 0x11
        /*001a*/ 	.short	(.L_7 - .L_6)
	.align		4
.L_6:
        /*001c*/ 	.word	index@(_Z10bruteForcePcx)
        /*0020*/ 	.word	0x00000070


	//----- nvinfo : EIATTR_MIN_STACK_SIZE
	.align		4
.L_7:
        /*0024*/ 	.byte	0x04, 0x12
        /*0026*/ 	.short	(.L_9 - .L_8)
	.align		4
.L_8:
        /*0028*/ 	.word	index@(_Z10bruteForcePcx)
        /*002c*/ 	.word	0x00000070
.L_9:


//--------------------- .nv.compat                --------------------------
	.section	.nv.compat,"",@"SHT_CUDA_COMPAT_INFO"
	.align	4
        /*0000*/ 	.byte	0x02, 0x09, 0x00, 0x00, 0x02, 0x02, 0x01, 0x00, 0x02, 0x05, 0x05, 0x00, 0x03, 0x07, 0x01, 0x01
        /*0010*/ 	.byte	0x02, 0x03, 0x00, 0x00, 0x02, 0x06, 0x01, 0x00, 0x04, 0x0b, 0x08, 0x00, 0x09, 0x00, 0x00, 0x00
        /*0020*/ 	.byte	0x00, 0x00, 0x00, 0x00


//--------------------- .nv.info._Z10bruteForcePcx --------------------------
	.section	.nv.info._Z10bruteForcePcx,"",@"SHT_CUDA_INFO"
	.sectionflags	@""
	.align	4


	//----- nvinfo : EIATTR_CUDA_API_VERSION
	.align		4
        /*0000*/ 	.byte	0x04, 0x37
        /*0002*/ 	.short	(.L_11 - .L_10)
.L_10:
        /*0004*/ 	.word	0x00000082


	//----- nvinfo : EIATTR_KPARAM_INFO
	.align		4
.L_11:
        /*0008*/ 	.byte	0x04, 0x17
        /*000a*/ 	.short	(.L_13 - .L_12)
.L_12:
        /*000c*/ 	.word	0x00000000
        /*0010*/ 	.short	0x0001
        /*0012*/ 	.short	0x0008
        /*0014*/ 	.byte	0x00, 0xf0, 0x21, 0x00


	//----- nvinfo : EIATTR_KPARAM_INFO
	.align		4
.L_13:
        /*0018*/ 	.byte	0x04, 0x17
        /*001a*/ 	.short	(.L_15 - .L_14)
.L_14:
        /*001c*/ 	.word	0x00000000
        /*0020*/ 	.short	0x0000
        /*0022*/ 	.short	0x0000
        /*0024*/ 	.byte	0x00, 0xf5, 0x21, 0x00


	//----- nvinfo : EIATTR_SPARSE_MMA_MASK
	.align		4
.L_15:
        /*0028*/ 	.byte	0x03, 0x50
        /*002a*/ 	.short	0x0000


	//----- nvinfo : EIATTR_MAXREG_COUNT
	.align		4
        /*002c*/ 	.byte	0x03, 0x1b
        /*002e*/ 	.short	0x00ff


	//----- nvinfo : EIATTR_EXTERNS
	.align		4
        /*0030*/ 	.byte	0x04, 0x0f
        /*0032*/ 	.short	(.L_17 - .L_16)


	//   ....[0]....
	.align		4
.L_16:
        /*0034*/ 	.word	index@(vprintf)


	//----- nvinfo : EIATTR_MERCURY_ISA_VERSION
	.align		4
.L_17:
        /*0038*/ 	.byte	0x03, 0x5f
        /*003a*/ 	.short	0x0101


	//----- nvinfo : EIATTR_VRC_CTA_INIT_COUNT
	.align		4
        /*003c*/ 	.byte	0x02, 0x4a
	.zero		1
	.zero		1


	//----- nvinfo : EIATTR_SYSCALL_OFFSETS
	.align		4
        /*0040*/ 	.byte	0x04, 0x46
        /*0042*/ 	.short	(.L_19 - .L_18)


	//   ....[0]....
.L_18:
        /*0044*/ 	.word	0x00002820


	//   ....[1]....
        /*0048*/ 	.word	0x00002aa0


	//----- nvinfo : EIATTR_EXIT_INSTR_OFFSETS
	.align		4
.L_19:
        /*004c*/ 	.byte	0x04, 0x1c
        /*004e*/ 	.short	(.L_21 - .L_20)


	//   ....[0]....
.L_20:
        /*0050*/ 	.word	0x00002650


	//   ....[1]....
        /*0054*/ 	.word	0x00002750


	//   ....[2]....
        /*0058*/ 	.word	0x00002ab0


	//----- nvinfo : EIATTR_CRS_STACK_SIZE
	.align		4
.L_21:
        /*005c*/ 	.byte	0x04, 0x1e
        /*005e*/ 	.short	(.L_23 - .L_22)
.L_22:
        /*0060*/ 	.word	0x00000000


	//----- nvinfo : EIATTR_CBANK_PARAM_SIZE
	.align		4
.L_23:
        /*0064*/ 	.byte	0x03, 0x19
        /*0066*/ 	.short	0x0010


	//----- nvinfo : EIATTR_PARAM_CBANK
	.align		4
        /*0068*/ 	.byte	0x04, 0x0a
        /*006a*/ 	.short	(.L_25 - .L_24)
	.align		4
.L_24:
        /*006c*/ 	.word	index@(.nv.constant0._Z10bruteForcePcx)
        /*0070*/ 	.short	0x0380
        /*0072*/ 	.short	0x0010


	//----- nvinfo : EIATTR_SW_WAR
	.align		4
.L_25:
        /*0074*/ 	.byte	0x04, 0x36
        /*0076*/ 	.short	(.L_27 - .L_26)
.L_26:
        /*0078*/ 	.word	0x00000008
.L_27:


//--------------------- .nv.callgraph             --------------------------
	.section	.nv.callgraph,"",@"SHT_CUDA_CALLGRAPH"
	.align	4
	.sectionentsize	8
	.align		4
        /*0000*/ 	.word	0x00000000
	.align		4
        /*0004*/ 	.word	0xffffffff
	.align		4
        /*0008*/ 	.word	index@(_Z10bruteForcePcx)
	.align		4
        /*000c*/ 	.word	index@(vprintf)
	.align		4
        /*0010*/ 	.word	0x00000000
	.align		4
        /*0014*/ 	.word	0xfffffffe
	.align		4
        /*0018*/ 	.word	0x00000000
	.align		4
        /*001c*/ 	.word	0xfffffffd
	.align		4
        /*0020*/ 	.word	0x00000000
	.align		4
        /*0024*/ 	.word	0xfffffffc


//--------------------- .nv.constant4             --------------------------
	.section	.nv.constant4,"a",@progbits
	.align	8
	.align		8
.nv.constant4:
        /*0000*/ 	.dword	vprintf
	.align		8
        /*0008*/ 	.dword	$str
	.align		8
        /*0010*/ 	.dword	$str$1


//--------------------- .text._Z10bruteForcePcx   --------------------------
	.section	.text._Z10bruteForcePcx,"ax",@progbits
	.align	128
        .global         _Z10bruteForcePcx
        .type           _Z10bruteForcePcx,@function
        .size           _Z10bruteForcePcx,(.L_x_28 - _Z10bruteForcePcx)
        .other          _Z10bruteForcePcx,@"STO_CUDA_ENTRY STV_DEFAULT"
_Z10bruteForcePcx:
.text._Z10bruteForcePcx:
[----:B------:R-:W0:Y:S01]  /*0000*/  LDC R1, c[0x0][0x37c] ;  /* 0x0000df00ff017b82 */ /* 0x000e220000000800 */
[----:B------:R-:W1:Y:S01]  /*0010*/  LDCU.64 UR8, c[0x0][0x388] ;  /* 0x00007100ff0877ac */ /* 0x000e620008000a00 */
[----:B0-----:R-:W-:Y:S01]  /*0020*/  VIADD R1, R1, 0xffffff90 ;  /* 0xffffff9001017836 */ /* 0x001fe20000000000 */
[----:B------:R-:W0:Y:S01]  /*0030*/  LDCU UR4, c[0x0][0x2f8] ;  /* 0x00005f00ff0477ac */ /* 0x000e220008000800 */
[----:B------:R-:W2:Y:S01]  /*0040*/  LDCU UR5, c[0x0][0x2fc] ;  /* 0x00005f80ff0577ac */ /* 0x000ea20008000800 */
[----:B-1----:R-:W-:Y:S02]  /*0050*/  UISETP.GE.U32.AND UP0, UPT, UR8, 0x1, UPT ;  /* 0x000000010800788c */ /* 0x002fe4000bf06070 */
[----:B0-----:R-:W-:Y:S02]  /*0060*/  IADD3 R18, P0, PT, R1, UR4, RZ ;  /* 0x0000000401127c10 */ /* 0x001fe4000ff1e0ff */
[----:B------:R-:W-:Y:S02]  /*0070*/  UISETP.GE.AND.EX UP0, UPT, UR9, URZ, UPT, UP0 ;  /* 0x000000ff0900728c */ /* 0x000fe4000bf06300 */
[C---:B------:R-:W-:Y:S01]  /*0080*/  IADD3 R16, P1, PT, R18.reuse, 0x50, RZ ;  /* 0x0000005012107810 */ /* 0x040fe20007f3e0ff */
[----:B--2---:R-:W-:Y:S01]  /*0090*/  IMAD.X R2, RZ, RZ, UR5, P0 ;  /* 0x00000005ff027e24 */ /* 0x004fe200080e06ff */
[----:B------:R-:W-:-:S04]  /*00a0*/  IADD3 R18, P2, PT, R18, 0x68, RZ ;  /* 0x0000006812127810 */ /* 0x000fc80007f5e0ff */
[----:B------:R-:W-:Y:S01]  /*00b0*/  IADD3.X R17, PT, PT, RZ, R2, RZ, P1, !PT ;  /* 0x00000002ff117210 */ /* 0x000fe20000ffe4ff */
[----:B------:R-:W-:Y:S01]  /*00c0*/  IMAD.X R2, RZ, RZ, R2, P2 ;  /* 0x000000ffff027224 */ /* 0x000fe200010e0602 */
[----:B------:R-:W-:Y:S07]  /*00d0*/  BRA.U !UP0, `(.L_x_0) ;  /* 0x0000000d08247547 */ /* 0x000fee000b800000 */
[----:B------:R-:W-:Y:S01]  /*00e0*/  UISETP.GE.U32.AND UP0, UPT, UR8, 0x10, UPT ;  /* 0x000000100800788c */ /* 0x000fe2000bf06070 */
[----:B------:R-:W-:Y:S01]  /*00f0*/  IMAD.MOV.U32 R3, RZ, RZ, RZ ;  /* 0x000000ffff037224 */ /* 0x000fe200078e00ff */
[----:B------:R-:W-:Y:S02]  /*0100*/  ULOP3.LUT UR12, UR8, 0xf, URZ, 0xc0, !UPT ;  /* 0x0000000f080c7892 */ /* 0x000fe4000f8ec0ff */
[----:B------:R-:W-:Y:S02]  /*0110*/  UISETP.GE.U32.AND.EX UP0, UPT, UR9, URZ, UPT, UP0 ;  /* 0x000000ff0900728c */ /* 0x000fe4000bf06100 */
[----:B------:R-:W-:Y:S01]  /*0120*/  UISETP.NE.U32.AND UP1, UPT, UR12, URZ, UPT ;  /* 0x000000ff0c00728c */ /* 0x000fe2000bf25070 */
[----:B------:R-:W0:Y:S03]  /*0130*/  LDCU.64 UR10, c[0x0][0x358] ;  /* 0x00006b00ff0a77ac */ /* 0x000e260008000a00 */
[----:B------:R-:W-:Y:S01]  /*0140*/  UISETP.NE.AND.EX UP1, UPT, URZ, URZ, UPT, UP1 ;  /* 0x000000ffff00728c */ /* 0x000fe2000bf25310 */
[----:B------:R-:W-:-:S02]  /*0150*/  UMOV UR5, URZ ;  /* 0x000000ff00057c82 */ /* 0x000fc40008000000 */
[----:B------:R-:W-:Y:S08]  /*0160*/  BRA.U !UP0, `(.L_x_1) ;  /* 0x0000000108d87547 */ /* 0x000ff0000b800000 */
[----:B------:R-:W1:Y:S01]  /*0170*/  LDCU.64 UR4, c[0x0][0x380] ;  /* 0x00007000ff0477ac */ /* 0x000e620008000a00 */
[----:B------:R-:W-:Y:S01]  /*0180*/  IADD3 R28, PT, PT, R1, 0x20, RZ ;  /* 0x00000020011c7810 */ /* 0x000fe20007ffe0ff */
[----:B------:R-:W-:-:S06]  /*0190*/  ULOP3.LUT UR7, UR8, 0xfffffff0, URZ, 0xc0, !UPT ;  /* 0xfffffff008077892 */ /* 0x000fcc000f8ec0ff */
[----:B------:R-:W-:Y:S01]  /*01a0*/  IMAD.U32 R3, RZ, RZ, UR7 ;  /* 0x00000007ff037e24 */ /* 0x000fe2000f8e00ff */
[----:B-1----:R-:W-:-:S04]  /*01b0*/  UIADD3 UR4, UP0, UPT, UR4, 0x7, URZ ;  /* 0x0000000704047890 */ /* 0x002fc8000ff1e0ff */
[----:B------:R-:W-:Y:S02]  /*01c0*/  UIADD3.X UR6, UPT, UPT, URZ, UR5, URZ, UP0, !UPT ;  /* 0x00000005ff067290 */ /* 0x000fe400087fe4ff */
[----:B------:R-:W-:Y:S01]  /*01d0*/  ULOP3.LUT UR5, UR9, 0x7fffffff, URZ, 0xc0, !UPT ;  /* 0x7fffffff09057892 */ /* 0x000fe2000f8ec0ff */
[----:B------:R-:W-:-:S03]  /*01e0*/  IMAD.U32 R4, RZ, RZ, UR4 ;  /* 0x00000004ff047e24 */ /* 0x000fc6000f8e00ff */
[----:B------:R-:W-:-:S03]  /*01f0*/  MOV R5, UR6 ;  /* 0x0000000600057c02 */ /* 0x000fc60008000f00 */
[----:B------:R-:W-:-:S05]  /*0200*/  UMOV UR4, UR5 ;  /* 0x0000000500047c82 */ /* 0x000fca0008000000 */
.L_x_2:
[----:B0-----:R-:W2:Y:S04]  /*0210*/  LDG.E.S8 R0, desc[UR10][R4.64+-0x7] ;  /* 0xfffff90a04007981 */ /* 0x001ea8000c1e1300 */
[----:B------:R-:W3:Y:S04]  /*0220*/  LDG.E.S8 R9, desc[UR10][R4.64+-0x6] ;  /* 0xfffffa0a04097981 */ /* 0x000ee8000c1e1300 */
[----:B------:R-:W4:Y:S04]  /*0230*/  LDG.E.S8 R10, desc[UR10][R4.64+-0x5] ;  /* 0xfffffb0a040a7981 */ /* 0x000f28000c1e1300 */
[----:B------:R-:W5:Y:S04]  /*0240*/  LDG.E.S8 R11, desc[UR10][R4.64+-0x4] ;  /* 0xfffffc0a040b7981 */ /* 0x000f68000c1e1300 */
        /* <DEDUP_REMOVED lines=11> */
[----:B------:R0:W5:Y:S01]  /*0300*/  LDG.E.S8 R27, desc[UR10][R4.64+0x8] ;  /* 0x0000080a041b7981 */ /* 0x000162000c1e1300 */
[----:B------:R-:W-:-:S04]  /*0310*/  UIADD3 UR7, UP0, UPT, UR7, -0x10, URZ ;  /* 0xfffffff007077890 */ /* 0x000fc8000ff1e0ff */
[----:B------:R-:W-:Y:S02]  /*0320*/  UIADD3.X UR4, UPT, UPT, UR4, -0x1, URZ, UP0, !UPT ;  /* 0xffffffff04047890 */ /* 0x000fe400087fe4ff */
[----:B------:R-:W-:Y:S01]  /*0330*/  UISETP.NE.U32.AND UP0, UPT, UR7, URZ, UPT ;  /* 0x000000ff0700728c */ /* 0x000fe2000bf05070 */
[----:B0-----:R-:W-:-:S03]  /*0340*/  IADD3 R4, P0, PT, R4, 0x10, RZ ;  /* 0x0000001004047810 */ /* 0x001fc60007f1e0ff */
[----:B------:R-:W-:Y:S02]  /*0350*/  UISETP.NE.AND.EX UP0, UPT, UR4, URZ, UPT, UP0 ;  /* 0x000000ff0400728c */ /* 0x000fe4000bf05300 */
[----:B------:R-:W-:Y:S02]  /*0360*/  IMAD.X R5, RZ, RZ, R5, P0 ;  /* 0x000000ffff057224 */ /* 0x000fe400000e0605 */
[----:B--2---:R-:W-:Y:S02]  /*0370*/  VIADD R8, R0, 0xffffffd1 ;  /* 0xffffffd100087836 */ /* 0x004fe40000000000 */
[----:B---3--:R-:W-:Y:S01]  /*0380*/  VIADD R9, R9, 0xffffffd1 ;  /* 0xffffffd109097836 */ /* 0x008fe20000000000 */
[----:B----4-:R-:W-:Y:S01]  /*0390*/  IADD3 R10, PT, PT, R10, -0x2f, RZ ;  /* 0xffffffd10a0a7810 */ /* 0x010fe20007ffe0ff */
[----:B-----5:R-:W-:Y:S02]  /*03a0*/  VIADD R11, R11, 0xffffffd1 ;  /* 0xffffffd10b0b7836 */ /* 0x020fe40000000000 */
[----:B------:R-:W-:-:S03]  /*03b0*/  VIADD R12, R6, 0xffffffd1 ;  /* 0xffffffd1060c7836 */ /* 0x000fc60000000000 */
[----:B------:R-:W-:Y:S01]  /*03c0*/  STL.128 [R28+-0x20], R8 ;  /* 0xffffe0081c007387 */ /* 0x000fe20000100c00 */
[----:B------:R-:W-:Y:S01]  /*03d0*/  IADD3 R13, PT, PT, R13, -0x2f, RZ ;  /* 0xffffffd10d0d7810 */ /* 0x000fe20007ffe0ff */
[----:B------:R-:W-:Y:S02]  /*03e0*/  VIADD R14, R14, 0xffffffd1 ;  /* 0xffffffd10e0e7836 */ /* 0x000fe40000000000 */
[----:B------:R-:W-:Y:S01]  /*03f0*/  VIADD R15, R15, 0xffffffd1 ;  /* 0xffffffd10f0f7836 */ /* 0x000fe20000000000 */
[----:B------:R-:W-:-:S04]  /*0400*/  IADD3 R20, PT, PT, R7, -0x2f, RZ ;  /* 0xffffffd107147810 */ /* 0x000fc80007ffe0ff */
[----:B------:R-:W-:Y:S01]  /*0410*/  STL.128 [R28+-0x10], R12 ;  /* 0xfffff00c1c007387 */ /* 0x000fe20000100c00 */
[----:B------:R-:W-:Y:S02]  /*0420*/  VIADD R21, R21, 0xffffffd1 ;  /* 0xffffffd115157836 */ /* 0x000fe40000000000 */
[----:B------:R-:W-:Y:S01]  /*0430*/  VIADD R22, R22, 0xffffffd1 ;  /* 0xffffffd116167836 */ /* 0x000fe20000000000 */
[----:B------:R-:W-:Y:S01]  /*0440*/  IADD3 R23, PT, PT, R23, -0x2f, RZ ;  /* 0xffffffd117177810 */ /* 0x000fe20007ffe0ff */
[----:B------:R-:W-:-:S04]  /*0450*/  VIADD R24, R19, 0xffffffd1 ;  /* 0xffffffd113187836 */ /* 0x000fc80000000000 */
[----:B------:R-:W-:Y:S01]  /*0460*/  STL.128 [R28], R20 ;  /* 0x000000141c007387 */ /* 0x000fe20000100c00 */
[----:B------:R-:W-:Y:S01]  /*0470*/  VIADD R25, R25, 0xffffffd1 ;  /* 0xffffffd119197836 */ /* 0x000fe20000000000 */
[----:B------:R-:W-:Y:S01]  /*0480*/  IADD3 R26, PT, PT, R26, -0x2f, RZ ;  /* 0xffffffd11a1a7810 */ /* 0x000fe20007ffe0ff */
[----:B------:R-:W-:-:S05]  /*0490*/  VIADD R27, R27, 0xffffffd1 ;  /* 0xffffffd11b1b7836 */ /* 0x000fca0000000000 */
[----:B------:R0:W-:Y:S02]  /*04a0*/  STL.128 [R28+0x10], R24 ;  /* 0x000010181c007387 */ /* 0x0001e40000100c00 */
[----:B0-----:R-:W-:Y:S01]  /*04b0*/  IADD3 R28, PT, PT, R28, 0x40, RZ ;  /* 0x000000401c1c7810 */ /* 0x001fe20007ffe0ff */
[----:B------:R-:W-:Y:S06]  /*04c0*/  BRA.U UP0, `(.L_x_2) ;  /* 0xfffffffd00507547 */ /* 0x000fec000b83ffff */
.L_x_1:
[----:B------:R-:W-:Y:S05]  /*04d0*/  BRA.U !UP1, `(.L_x_0) ;  /* 0x0000000909247547 */ /* 0x000fea000b800000 */
[----:B------:R-:W-:Y:S02]  /*04e0*/  UISETP.GE.U32.AND UP1, UPT, UR12, 0x8, UPT ;  /* 0x000000080c00788c */ /* 0x000fe4000bf26070 */
[----:B------:R-:W-:Y:S02]  /*04f0*/  ULOP3.LUT UR4, UR8, 0x7, URZ, 0xc0, !UPT ;  /* 0x0000000708047892 */ /* 0x000fe4000f8ec0ff */
[----:B------:R-:W-:Y:S02]  /*0500*/  UISETP.GE.U32.AND.EX UP1, UPT, URZ, URZ, UPT, UP1 ;  /* 0x000000ffff00728c */ /* 0x000fe4000bf26110 */
[----:B------:R-:W-:-:S04]  /*0510*/  UISETP.NE.U32.AND UP0, UPT, UR4, URZ, UPT ;  /* 0x000000ff0400728c */ /* 0x000fc8000bf05070 */
[----:B------:R-:W-:-:S03]  /*0520*/  UISETP.NE.AND.EX UP0, UPT, URZ, URZ, UPT, UP0 ;  /* 0x000000ffff00728c */ /* 0x000fc6000bf05300 */
[----:B------:R-:W-:Y:S08]  /*0530*/  BRA.U !UP1, `(.L_x_3) ;  /* 0x0000000509207547 */ /* 0x000ff0000b800000 */
[----:B------:R-:W1:Y:S01]  /*0540*/  LDC.64 R34, c[0x0][0x380] ;  /* 0x0000e000ff227b82 */ /* 0x000e620000000a00 */
[C---:B------:R-:W-:Y:S02]  /*0550*/  VIADD R33, R3.reuse, 0x1 ;  /* 0x0000000103217836 */ /* 0x040fe40000000000 */
[C---:B------:R-:W-:Y:S01]  /*0560*/  VIADD R31, R3.reuse, 0x2 ;  /* 0x00000002031f7836 */ /* 0x040fe20000000000 */
[C---:B------:R-:W-:Y:S01]  /*0570*/  IADD3 R27, PT, PT, R3.reuse, 0x4, RZ ;  /* 0x00000004031b7810 */ /* 0x040fe20007ffe0ff */
[C---:B------:R-:W-:Y:S01]  /*0580*/  VIADD R29, R3.reuse, 0x3 ;  /* 0x00000003031d7836 */ /* 0x040fe20000000000 */
[C---:B------:R-:W-:Y:S01]  /*0590*/  IADD3 R23, PT, PT, R3.reuse, 0x6, RZ ;  /* 0x0000000603177810 */ /* 0x040fe20007ffe0ff */
[C---:B------:R-:W-:Y:S02]  /*05a0*/  VIADD R25, R3.reuse, 0x5 ;  /* 0x0000000503197836 */ /* 0x040fe40000000000 */
[----:B------:R-:W-:Y:S01]  /*05b0*/  VIADD R21, R3, 0x7 ;  /* 0x0000000703157836 */ /* 0x000fe20000000000 */
[----:B-1----:R-:W-:-:S02]  /*05c0*/  IADD3 R6, P1, PT, R33, R34, RZ ;  /* 0x0000002221067210 */ /* 0x002fc40007f3e0ff */
[-C--:B------:R-:W-:Y:S02]  /*05d0*/  IADD3 R4, P0, PT, R3, R34.reuse, RZ ;  /* 0x0000002203047210 */ /* 0x080fe40007f1e0ff */
[-C--:B------:R-:W-:Y:S02]  /*05e0*/  IADD3 R8, P2, PT, R31, R34.reuse, RZ ;  /* 0x000000221f087210 */ /* 0x080fe40007f5e0ff */
[----:B------:R-:W-:Y:S02]  /*05f0*/  IADD3.X R7, PT, PT, RZ, R35, RZ, P1, !PT ;  /* 0x00000023ff077210 */ /* 0x000fe40000ffe4ff */
[----:B------:R-:W-:Y:S01]  /*0600*/  IADD3.X R5, PT, PT, R35, UR5, RZ, P0, !PT ;  /* 0x0000000523057c10 */ /* 0x000fe200087fe4ff */
[----:B------:R-:W-:Y:S01]  /*0610*/  IMAD.X R9, RZ, RZ, R35, P2 ;  /* 0x000000ffff097224 */ /* 0x000fe200010e0623 */
[-C--:B------:R-:W-:Y:S01]  /*0620*/  IADD3 R12, P1, PT, R27, R34.reuse, RZ ;  /* 0x000000221b0c7210 */ /* 0x080fe20007f3e0ff */
[----:B0-----:R0:W2:Y:S01]  /*0630*/  LDG.E.S8 R19, desc[UR10][R6.64] ;  /* 0x0000000a06137981 */ /* 0x0010a2000c1e1300 */
[----:B------:R-:W-:-:S03]  /*0640*/  IADD3 R10, P0, PT, R29, R34, RZ ;  /* 0x000000221d0a7210 */ /* 0x000fc60007f1e0ff */
[--C-:B------:R-:W-:Y:S01]  /*0650*/  IMAD.X R13, RZ, RZ, R35.reuse, P1 ;  /* 0x000000ffff0d7224 */ /* 0x100fe200008e0623 */
[----:B------:R1:W3:Y:S01]  /*0660*/  LDG.E.S8 R20, desc[UR10][R8.64] ;  /* 0x0000000a08147981 */ /* 0x0002e2000c1e1300 */
[----:B------:R-:W-:Y:S01]  /*0670*/  IMAD.X R11, RZ, RZ, R35, P0 ;  /* 0x000000ffff0b7224 */ /* 0x000fe200000e0623 */
[-C--:B------:R-:W-:Y:S02]  /*0680*/  IADD3 R14, P0, PT, R25, R34.reuse, RZ ;  /* 0x00000022190e7210 */ /* 0x080fe40007f1e0ff */
[----:B------:R4:W5:Y:S01]  /*0690*/  LDG.E.S8 R5, desc[UR10][R4.64] ;  /* 0x0000000a04057981 */ /* 0x000962000c1e1300 */
[----:B0-----:R-:W-:-:S03]  /*06a0*/  IADD3 R6, P1, PT, R23, R34, RZ ;  /* 0x0000002217067210 */ /* 0x001fc60007f3e0ff */
[----:B------:R-:W5:Y:S01]  /*06b0*/  LDG.E.S8 R12, desc[UR10][R12.64] ;  /* 0x0000000a0c0c7981 */ /* 0x000f62000c1e1300 */
[----:B-1----:R-:W-:Y:S01]  /*06c0*/  IADD3 R8, P2, PT, R21, R34, RZ ;  /* 0x0000002215087210 */ /* 0x002fe20007f5e0ff */
[--C-:B------:R-:W-:Y:S01]  /*06d0*/  IMAD.X R7, RZ, RZ, R35.reuse, P1 ;  /* 0x000000ffff077224 */ /* 0x100fe200008e0623 */
[----:B------:R-:W-:Y:S01]  /*06e0*/  IADD3.X R15, PT, PT, RZ, R35, RZ, P0, !PT ;  /* 0x00000023ff0f7210 */ /* 0x000fe200007fe4ff */
[----:B------:R0:W5:Y:S02]  /*06f0*/  LDG.E.S8 R11, desc[UR10][R10.64] ;  /* 0x0000000a0a0b7981 */ /* 0x000164000c1e1300 */
[----:B------:R-:W-:Y:S02]  /*0700*/  IMAD.X R9, RZ, RZ, R35, P2 ;  /* 0x000000ffff097224 */ /* 0x000fe400010e0623 */
[----:B------:R-:W5:Y:S04]  /*0710*/  LDG.E.S8 R14, desc[UR10][R14.64] ;  /* 0x0000000a0e0e7981 */ /* 0x000f68000c1e1300 */
[----:B------:R1:W5:Y:S04]  /*0720*/  LDG.E.S8 R7, desc[UR10][R6.64] ;  /* 0x0000000a06077981 */ /* 0x000368000c1e1300 */
[----:B------:R1:W5:Y:S01]  /*0730*/  LDG.E.S8 R9, desc[UR10][R8.64] ;  /* 0x0000000a08097981 */ /* 0x000362000c1e1300 */
[----:B----4-:R-:W-:Y:S01]  /*0740*/  SHF.L.U32 R4, R33, 0x2, RZ ;  /* 0x0000000221047819 */ /* 0x010fe200000006ff */
[----:B------:R-:W-:-:S03]  /*0750*/  IMAD.SHL.U32 R0, R31, 0x4, RZ ;  /* 0x000000041f007824 */ /* 0x000fc600078e00ff */
[----:B------:R-:W-:Y:S01]  /*0760*/  LOP3.LUT R4, R4, 0xfffffffc, RZ, 0xc0, !PT ;  /* 0xfffffffc04047812 */ /* 0x000fe200078ec0ff */
[----:B0-----:R-:W-:Y:S01]  /*0770*/  IMAD.SHL.U32 R10, R29, 0x4, RZ ;  /* 0x000000041d0a7824 */ /* 0x001fe200078e00ff */
[----:B------:R-:W-:Y:S01]  /*0780*/  LOP3.LUT R0, R0, 0xfffffffc, RZ, 0xc0, !PT ;  /* 0xfffffffc00007812 */ /* 0x000fe200078ec0ff */
[----:B------:R-:W-:Y:S01]  /*0790*/  IMAD.U32 R24, R3, 0x4, R1 ;  /* 0x0000000403187824 */ /* 0x000fe200078e0001 */
[----:B------:R-:W-:Y:S01]  /*07a0*/  IADD3 R22, PT, PT, R1, R4, RZ ;  /* 0x0000000401167210 */ /* 0x000fe20007ffe0ff */
[----:B-1----:R-:W-:Y:S01]  /*07b0*/  IMAD.SHL.U32 R6, R25, 0x4, RZ ;  /* 0x0000000419067824 */ /* 0x002fe200078e00ff */
[----:B------:R-:W-:Y:S01]  /*07c0*/  SHF.L.U32 R8, R27, 0x2, RZ ;  /* 0x000000021b087819 */ /* 0x000fe200000006ff */
[----:B------:R-:W-:Y:S01]  /*07d0*/  IMAD.SHL.U32 R4, R23, 0x4, RZ ;  /* 0x0000000417047824 */ /* 0x000fe200078e00ff */
[----:B------:R-:W-:Y:S01]  /*07e0*/  LOP3.LUT R10, R10, 0xfffffffc, RZ, 0xc0, !PT ;  /* 0xfffffffc0a0a7812 */ /* 0x000fe200078ec0ff */
[----:B------:R-:W-:Y:S01]  /*07f0*/  IMAD.IADD R13, R1, 0x1, R0 ;  /* 0x00000001010d7824 */ /* 0x000fe200078e0200 */
[----:B------:R-:W-:-:S02]  /*0800*/  SHF.L.U32 R0, R21, 0x2, RZ ;  /* 0x0000000215007819 */ /* 0x000fc400000006ff */
[----:B------:R-:W-:Y:S02]  /*0810*/  LOP3.LUT R8, R8, 0xfffffffc, RZ, 0xc0, !PT ;  /* 0xfffffffc08087812 */ /* 0x000fe400078ec0ff */
[----:B------:R-:W-:Y:S02]  /*0820*/  LOP3.LUT R6, R6, 0xfffffffc, RZ, 0xc0, !PT ;  /* 0xfffffffc06067812 */ /* 0x000fe400078ec0ff */
[----:B------:R-:W-:Y:S01]  /*0830*/  LOP3.LUT R4, R4, 0xfffffffc, RZ, 0xc0, !PT ;  /* 0xfffffffc04047812 */ /* 0x000fe200078ec0ff */
[----:B------:R-:W-:Y:S01]  /*0840*/  IMAD.IADD R10, R1, 0x1, R10 ;  /* 0x00000001010a7824 */ /* 0x000fe200078e020a */
[----:B------:R-:W-:-:S03]  /*0850*/  LOP3.LUT R0, R0, 0xfffffffc, RZ, 0xc0, !PT ;  /* 0xfffffffc00007812 */ /* 0x000fc600078ec0ff */
[C---:B------:R-:W-:Y:S02]  /*0860*/  IMAD.IADD R4, R1.reuse, 0x1, R4 ;  /* 0x0000000101047824 */ /* 0x040fe400078e0204 */
[----:B------:R-:W-:Y:S02]  /*0870*/  IMAD.IADD R0, R1, 0x1, R0 ;  /* 0x0000000101007824 */ /* 0x000fe400078e0200 */
[----:B------:R-:W-:Y:S01]  /*0880*/  VIADD R3, R3, 0x8 ;  /* 0x0000000803037836 */ /* 0x000fe20000000000 */
[----:B------:R-:W-:Y:S01]  /*0890*/  UMOV UR5, URZ ;  /* 0x000000ff00057c82 */ /* 0x000fe20008000000 */
[----:B--2---:R-:W-:Y:S01]  /*08a0*/  IADD3 R19, PT, PT, R19, -0x2f, RZ ;  /* 0xffffffd113137810 */ /* 0x004fe20007ffe0ff */
[----:B---3--:R-:W-:Y:S02]  /*08b0*/  VIADD R20, R20, 0xffffffd1 ;  /* 0xffffffd114147836 */ /* 0x008fe40000000000 */
[----:B-----5:R-:W-:-:S05]  /*08c0*/  VIADD R5, R5, 0xffffffd1 ;  /* 0xffffffd105057836 */ /* 0x020fca0000000000 */
[----:B------:R0:W-:Y:S01]  /*08d0*/  STL [R24], R5 ;  /* 0x0000000518007387 */ /* 0x0001e20000100800 */
[----:B------:R-:W-:-:S03]  /*08e0*/  VIADD R12, R12, 0xffffffd1 ;  /* 0xffffffd10c0c7836 */ /* 0x000fc60000000000 */
[----:B------:R-:W-:Y:S01]  /*08f0*/  STL [R22], R19 ;  /* 0x0000001316007387 */ /* 0x000fe20000100800 */
[----:B------:R-:W-:-:S03]  /*0900*/  IADD3 R11, PT, PT, R11, -0x2f, RZ ;  /* 0xffffffd10b0b7810 */ /* 0x000fc60007ffe0ff */
[----:B------:R1:W-:Y:S01]  /*0910*/  STL [R13], R20 ;  /* 0x000000140d007387 */ /* 0x0003e20000100800 */
[----:B------:R-:W-:Y:S01]  /*0920*/  VIADD R14, R14, 0xffffffd1 ;  /* 0xffffffd10e0e7836 */ /* 0x000fe20000000000 */
[----:B0-----:R-:W-:Y:S02]  /*0930*/  IADD3 R5, PT, PT, R1, R6, RZ ;  /* 0x0000000601057210 */ /* 0x001fe40007ffe0ff */
[----:B------:R-:W-:Y:S01]  /*0940*/  IADD3 R7, PT, PT, R7, -0x2f, RZ ;  /* 0xffffffd107077810 */ /* 0x000fe20007ffe0ff */
[----:B------:R2:W-:Y:S01]  /*0950*/  STL [R10], R11 ;  /* 0x0000000b0a007387 */ /* 0x0005e20000100800 */
[----:B-1----:R-:W-:Y:S02]  /*0960*/  IMAD.IADD R13, R1, 0x1, R8 ;  /* 0x00000001010d7824 */ /* 0x002fe400078e0208 */
[----:B------:R-:W-:-:S03]  /*0970*/  VIADD R9, R9, 0xffffffd1 ;  /* 0xffffffd109097836 */ /* 0x000fc60000000000 */
[----:B------:R2:W-:Y:S04]  /*0980*/  STL [R13], R12 ;  /* 0x0000000c0d007387 */ /* 0x0005e80000100800 */
[----:B------:R2:W-:Y:S04]  /*0990*/  STL [R5], R14 ;  /* 0x0000000e05007387 */ /* 0x0005e80000100800 */
[----:B------:R2:W-:Y:S04]  /*09a0*/  STL [R4], R7 ;  /* 0x0000000704007387 */ /* 0x0005e80000100800 */
[----:B------:R2:W-:Y:S02]  /*09b0*/  STL [R0], R9 ;  /* 0x0000000900007387 */ /* 0x0005e40000100800 */
.L_x_3:
[----:B------:R-:W-:Y:S05]  /*09c0*/  BRA.U !UP0, `(.L_x_0) ;  /* 0x0000000108e87547 */ /* 0x000fea000b800000 */
[----:B------:R-:W1:Y:S01]  /*09d0*/  LDC.64 R20, c[0x0][0x380] ;  /* 0x0000e000ff147b82 */ /* 0x000e620000000a00 */
[----:B------:R-:W-:Y:S02]  /*09e0*/  UISETP.GE.U32.AND UP1, UPT, UR4, 0x4, UPT ;  /* 0x000000040400788c */ /* 0x000fe4000bf26070 */
[----:B------:R-:W-:Y:S02]  /*09f0*/  ULOP3.LUT UR6, UR8, 0x3, URZ, 0xc0, !UPT ;  /* 0x0000000308067892 */ /* 0x000fe4000f8ec0ff */
[----:B------:R-:W-:Y:S02]  /*0a00*/  UISETP.GE.U32.AND.EX UP1, UPT, URZ, URZ, UPT, UP1 ;  /* 0x000000ffff00728c */ /* 0x000fe4000bf26110 */
[----:B------:R-:W-:Y:S01]  /*0a10*/  UISETP.NE.U32.AND UP0, UPT, UR6, URZ, UPT ;  /* 0x000000ff0600728c */ /* 0x000fe2000bf05070 */
[----:B------:R-:W-:-:S03]  /*0a20*/  UMOV UR4, URZ ;  /* 0x000000ff00047c82 */ /* 0x000fc60008000000 */
[----:B------:R-:W-:-:S03]  /*0a30*/  UISETP.NE.AND.EX UP0, UPT, UR4, URZ, UPT, UP0 ;  /* 0x000000ff0400728c */ /* 0x000fc6000bf05300 */
[----:B------:R-:W-:Y:S08]  /*0a40*/  BRA.U !UP1, `(.L_x_4) ;  /* 0x0000000109907547 */ /* 0x000ff0000b800000 */
[----:B--2---:R-:W2:Y:S01]  /*0a50*/  LDC.64 R14, c[0x0][0x380] ;  /* 0x0000e000ff0e7b82 */ /* 0x004ea20000000a00 */
[C---:B------:R-:W-:Y:S01]  /*0a60*/  VIADD R7, R3.reuse, 0x2 ;  /* 0x0000000203077836 */ /* 0x040fe20000000000 */
[C---:B------:R-:W-:Y:S01]  /*0a70*/  IADD3 R5, PT, PT, R3.reuse, 0x1, RZ ;  /* 0x0000000103057810 */ /* 0x040fe20007ffe0ff */
[C---:B------:R-:W-:Y:S01]  /*0a80*/  VIADD R19, R3.reuse, 0x3 ;  /* 0x0000000303137836 */ /* 0x040fe20000000000 */
[-C--:B--2---:R-:W-:Y:S02]  /*0a90*/  IADD3 R8, P2, PT, R3, R14.reuse, RZ ;  /* 0x0000000e03087210 */ /* 0x084fe40007f5e0ff */
[-C--:B------:R-:W-:Y:S02]  /*0aa0*/  IADD3 R10, P1, PT, R5, R14.reuse, RZ ;  /* 0x0000000e050a7210 */ /* 0x080fe40007f3e0ff */
[----:B------:R-:W-:Y:S02]  /*0ab0*/  IADD3 R12, P0, PT, R7, R14, RZ ;  /* 0x0000000e070c7210 */ /* 0x000fe40007f1e0ff */
[----:B------:R-:W-:-:S02]  /*0ac0*/  IADD3.X R9, PT, PT, R15, UR5, RZ, P2, !PT ;  /* 0x000000050f097c10 */ /* 0x000fc400097fe4ff */
[----:B------:R-:W-:Y:S01]  /*0ad0*/  IADD3 R14, P2, PT, R19, R14, RZ ;  /* 0x0000000e130e7210 */ /* 0x000fe20007f5e0ff */
[--C-:B------:R-:W-:Y:S01]  /*0ae0*/  IMAD.X R13, RZ, RZ, R15.reuse, P0 ;  /* 0x000000ffff0d7224 */ /* 0x100fe200000e060f */
[----:B------:R-:W-:Y:S01]  /*0af0*/  IADD3.X R11, PT, PT, RZ, R15, RZ, P1, !PT ;  /* 0x0000000fff0b7210 */ /* 0x000fe20000ffe4ff */
[----:B0-----:R0:W2:Y:S02]  /*0b00*/  LDG.E.S8 R8, desc[UR10][R8.64] ;  /* 0x0000000a08087981 */ /* 0x0010a4000c1e1300 */
[----:B------:R-:W-:Y:S02]  /*0b10*/  IMAD.X R15, RZ, RZ, R15, P2 ;  /* 0x000000ffff0f7224 */ /* 0x000fe400010e060f */
[----:B------:R3:W4:Y:S04]  /*0b20*/  LDG.E.S8 R10, desc[UR10][R10.64] ;  /* 0x0000000a0a0a7981 */ /* 0x000728000c1e1300 */
[----:B------:R-:W5:Y:S04]  /*0b30*/  LDG.E.S8 R12, desc[UR10][R12.64] ;  /* 0x0000000a0c0c7981 */ /* 0x000f68000c1e1300 */
[----:B------:R-:W5:Y:S01]  /*0b40*/  LDG.E.S8 R14, desc[UR10][R14.64] ;  /* 0x0000000a0e0e7981 */ /* 0x000f62000c1e1300 */
[----:B------:R-:W-:Y:S01]  /*0b50*/  SHF.L.U32 R0, R5, 0x2, RZ ;  /* 0x0000000205007819 */ /* 0x000fe200000006ff */
[----:B------:R-:W-:Y:S01]  /*0b60*/  IMAD.SHL.U32 R4, R7, 0x4, RZ ;  /* 0x0000000407047824 */ /* 0x000fe200078e00ff */
[----:B------:R-:W-:Y:S01]  /*0b70*/  LEA R5, R3, R1, 0x2 ;  /* 0x0000000103057211 */ /* 0x000fe200078e10ff */
[----:B------:R-:W-:Y:S01]  /*0b80*/  IMAD.SHL.U32 R6, R19, 0x4, RZ ;  /* 0x0000000413067824 */ /* 0x000fe200078e00ff */
[----:B------:R-:W-:Y:S01]  /*0b90*/  LOP3.LUT R0, R0, 0xfffffffc, RZ, 0xc0, !PT ;  /* 0xfffffffc00007812 */ /* 0x000fe200078ec0ff */
[----:B------:R-:W-:Y:S01]  /*0ba0*/  VIADD R3, R3, 0x4 ;  /* 0x0000000403037836 */ /* 0x000fe20000000000 */
[----:B------:R-:W-:Y:S01]  /*0bb0*/  LOP3.LUT R4, R4, 0xfffffffc, RZ, 0xc0, !PT ;  /* 0xfffffffc04047812 */ /* 0x000fe200078ec0ff */
[----:B------:R-:W-:Y:S01]  /*0bc0*/  UMOV UR5, URZ ;  /* 0x000000ff00057c82 */ /* 0x000fe20008000000 */
[----:B------:R-:W-:Y:S01]  /*0bd0*/  LOP3.LUT R6, R6, 0xfffffffc, RZ, 0xc0, !PT ;  /* 0xfffffffc06067812 */ /* 0x000fe200078ec0ff */
[----:B------:R-:W-:-:S02]  /*0be0*/  IMAD.IADD R7, R1, 0x1, R0 ;  /* 0x0000000101077824 */ /* 0x000fc400078e0200 */
[C---:B0-----:R-:W-:Y:S01]  /*0bf0*/  IMAD.IADD R9, R1.reuse, 0x1, R4 ;  /* 0x0000000101097824 */ /* 0x041fe200078e0204 */
[----:B---3--:R-:W-:Y:S01]  /*0c00*/  IADD3 R11, PT, PT, R1, R6, RZ ;  /* 0x00000006010b7210 */ /* 0x008fe20007ffe0ff */
[----:B--2---:R-:W-:Y:S02]  /*0c10*/  VIADD R8, R8, 0xffffffd1 ;  /* 0xffffffd108087836 */ /* 0x004fe40000000000 */
[----:B----4-:R-:W-:-:S03]  /*0c20*/  VIADD R10, R10, 0xffffffd1 ;  /* 0xffffffd10a0a7836 */ /* 0x010fc60000000000 */
[----:B------:R3:W-:Y:S01]  /*0c30*/  STL [R5], R8 ;  /* 0x0000000805007387 */ /* 0x0007e20000100800 */
[----:B-----5:R-:W-:-:S03]  /*0c40*/  IADD3 R12, PT, PT, R12, -0x2f, RZ ;  /* 0xffffffd10c0c7810 */ /* 0x020fc60007ffe0ff */
[----:B------:R3:W-:Y:S01]  /*0c50*/  STL [R7], R10 ;  /* 0x0000000a07007387 */ /* 0x0007e20000100800 */
[----:B------:R-:W-:-:S03]  /*0c60*/  VIADD R14, R14, 0xffffffd1 ;  /* 0xffffffd10e0e7836 */ /* 0x000fc60000000000 */
[----:B------:R3:W-:Y:S04]  /*0c70*/  STL [R9], R12 ;  /* 0x0000000c09007387 */ /* 0x0007e80000100800 */
[----:B------:R3:W-:Y:S02]  /*0c80*/  STL [R11], R14 ;  /* 0x0000000e0b007387 */ /* 0x0007e40000100800 */
.L_x_4:
[----:B------:R-:W-:Y:S05]  /*0c90*/  BRA.U !UP0, `(.L_x_0) ;  /* 0x0000000108347547 */ /* 0x000fea000b800000 */
.L_x_5:
[----:B-12---:R-:W-:-:S04]  /*0ca0*/  IADD3 R4, P0, PT, R3, R20, RZ ;  /* 0x0000001403047210 */ /* 0x006fc80007f1e0ff */
[----:B---3--:R-:W-:-:S05]  /*0cb0*/  IADD3.X R5, PT, PT, R21, UR5, RZ, P0, !PT ;  /* 0x0000000515057c10 */ /* 0x008fca00087fe4ff */
[----:B0-----:R-:W2:Y:S01]  /*0cc0*/  LDG.E.S8 R4, desc[UR10][R4.64] ;  /* 0x0000000a04047981 */ /* 0x001ea2000c1e1300 */
[C---:B----4-:R-:W-:Y:S01]  /*0cd0*/  LEA R7, R3.reuse, R1, 0x2 ;  /* 0x0000000103077211 */ /* 0x050fe200078e10ff */
[----:B------:R-:W-:Y:S01]  /*0ce0*/  UIADD3 UR6, UP0, UPT, UR6, -0x1, URZ ;  /* 0xffffffff06067890 */ /* 0x000fe2000ff1e0ff */
[----:B------:R-:W-:Y:S01]  /*0cf0*/  VIADD R3, R3, 0x1 ;  /* 0x0000000103037836 */ /* 0x000fe20000000000 */
[----:B------:R-:W-:Y:S02]  /*0d00*/  UMOV UR5, URZ ;  /* 0x000000ff00057c82 */ /* 0x000fe40008000000 */
[----:B------:R-:W-:Y:S02]  /*0d10*/  UIADD3.X UR4, UPT, UPT, UR4, -0x1, URZ, UP0, !UPT ;  /* 0xffffffff04047890 */ /* 0x000fe400087fe4ff */
[----:B------:R-:W-:-:S04]  /*0d20*/  UISETP.NE.U32.AND UP0, UPT, UR6, URZ, UPT ;  /* 0x000000ff0600728c */ /* 0x000fc8000bf05070 */
[----:B------:R-:W-:Y:S01]  /*0d30*/  UISETP.NE.AND.EX UP0, UPT, UR4, URZ, UPT, UP0 ;  /* 0x000000ff0400728c */ /* 0x000fe2000bf05300 */
[----:B--2---:R-:W-:-:S05]  /*0d40*/  VIADD R0, R4, 0xffffffd1 ;  /* 0xffffffd104007836 */ /* 0x004fca0000000000 */
[----:B------:R4:W-:Y:S03]  /*0d50*/  STL [R7], R0 ;  /* 0x0000000007007387 */ /* 0x0009e60000100800 */
[----:B------:R-:W-:Y:S05]  /*0d60*/  BRA.U UP0, `(.L_x_5) ;  /* 0xfffffffd00cc7547 */ /* 0x000fea000b83ffff */
.L_x_0:
[----:B------:R-:W-:Y:S01]  /*0d70*/  UIADD3 UR4, UPT, UPT, UR8, -0x1, URZ ;  /* 0xffffffff08047890 */ /* 0x000fe2000fffe0ff */
[----:B------:R-:W-:Y:S02]  /*0d80*/  HFMA2 R19, -RZ, RZ, 0, 0 ;  /* 0x00000000ff137431 */ /* 0x000fe400000001ff */
[----:B------:R-:W-:Y:S01]  /*0d90*/  IMAD.MOV.U32 R22, RZ, RZ, RZ ;  /* 0x000000ffff167224 */ /* 0x000fe200078e00ff */
[----:B------:R-:W-:-:S09]  /*0da0*/  UISETP.GE.AND UP0, UPT, UR4, URZ, UPT ;  /* 0x000000ff0400728c */ /* 0x000fd2000bf06270 */
[----:B------:R-:W-:Y:S05]  /*0db0*/  BRA.U !UP0, `(.L_x_6) ;  /* 0x0000001508f47547 */ /* 0x000fea000b800000 */
[----:B--23--:R-:W-:Y:S01]  /*0dc0*/  IMAD.U32 R10, RZ, RZ, UR4 ;  /* 0x00000004ff0a7e24 */ /* 0x00cfe2000f8e00ff */
[----:B------:R-:W-:Y:S01]  /*0dd0*/  ULOP3.LUT UR9, UR8, 0xf, URZ, 0xc0, !UPT ;  /* 0x0000000f08097892 */ /* 0x000fe2000f8ec0ff */
[----:B------:R-:W-:Y:S01]  /*0de0*/  MOV R19, RZ ;  /* 0x000000ff00137202 */ /* 0x000fe20000000f00 */
[----:B------:R-:W-:Y:S02]  /*0df0*/  IMAD.MOV.U32 R22, RZ, RZ, RZ ;  /* 0x000000ffff167224 */ /* 0x000fe400078e00ff */
[----:B------:R-:W-:-:S13]  /*0e00*/  ISETP.GE.U32.AND P0, PT, R10, 0xf, PT ;  /* 0x0000000f0a00780c */ /* 0x000fda0003f06070 */
[----:B------:R-:W-:Y:S05]  /*0e10*/  @!P0 BRA `(.L_x_7) ;  /* 0x0000000c00348947 */ /* 0x000fea0003800000 */
[----:B------:R-:W-:Y:S01]  /*0e20*/  UIADD3 UR4, UPT, UPT, UR8, -0x8, URZ ;  /* 0xfffffff808047890 */ /* 0x000fe2000fffe0ff */
[----:B------:R-:W-:Y:S01]  /*0e30*/  MOV R19, RZ ;  /* 0x000000ff00137202 */ /* 0x000fe20000000f00 */
[----:B------:R-:W-:Y:S01]  /*0e40*/  ULOP3.LUT UR5, UR8, 0xfffffff0, URZ, 0xc0, !UPT ;  /* 0xfffffff008057892 */ /* 0x000fe2000f8ec0ff */
[----:B------:R-:W-:-:S03]  /*0e50*/  IMAD.MOV.U32 R22, RZ, RZ, RZ ;  /* 0x000000ffff167224 */ /* 0x000fc600078e00ff */
[----:B------:R-:W-:Y:S01]  /*0e60*/  MOV R4, UR4 ;  /* 0x0000000400047c02 */ /* 0x000fe20008000f00 */
[----:B------:R-:W-:-:S12]  /*0e70*/  UIADD3 UR8, UPT, UPT, -UR5, URZ, URZ ;  /* 0x000000ff05087290 */ /* 0x000fd8000fffe1ff */
.L_x_8:
[----:B----4-:R-:W-:-:S05]  /*0e80*/  VIADD R0, R4, 0x7 ;  /* 0x0000000704007836 */ /* 0x010fca0000000000 */
[----:B------:R-:W-:-:S05]  /*0e90*/  LEA R3, R0, R1, 0x2 ;  /* 0x0000000100037211 */ /* 0x000fca00078e10ff */
[----:B------:R-:W2:Y:S01]  /*0ea0*/  LDL R9, [R3] ;  /* 0x0000000003097983 */ /* 0x000ea20000100800 */
[----:B------:R-:W-:Y:S01]  /*0eb0*/  UIADD3 UR8, UPT, UPT, UR8, 0x10, URZ ;  /* 0x0000001008087890 */ /* 0x000fe2000fffe0ff */
[----:B------:R-:W-:-:S03]  /*0ec0*/  MOV R6, 0xf00 ;  /* 0x00000f0000067802 */ /* 0x000fc60000000f00 */
[----:B------:R-:W-:Y:S01]  /*0ed0*/  UISETP.NE.AND UP0, UPT, UR8, URZ, UPT ;  /* 0x000000ff0800728c */ /* 0x000fe2000bf05270 */
[----:B--2---:R-:W-:-:S10]  /*0ee0*/  SHF.R.S32.HI R10, RZ, 0x1f, R9 ;  /* 0x0000001fff0a7819 */ /* 0x004fd40000011409 */
[----:B01----:R-:W-:Y:S05]  /*0ef0*/  CALL.REL.NOINC `($_Z10bruteForcePcx$_Z6my_powxi) ;  /* 0x0000001800f07944 */ /* 0x003fea0003c00000 */
[----:B------:R-:W-:-:S05]  /*0f00*/  VIADD R0, R4, 0x6 ;  /* 0x0000000604007836 */ /* 0x000fca0000000000 */
[----:B------:R-:W-:-:S05]  /*0f10*/  LEA R3, R0, R1, 0x2 ;  /* 0x0000000100037211 */ /* 0x000fca00078e10ff */
[----:B------:R-:W2:Y:S01]  /*0f20*/  LDL R13, [R3] ;  /* 0x00000000030d7983 */ /* 0x000ea20000100800 */
[----:B------:R-:W-:Y:S01]  /*0f30*/  MOV R7, R22 ;  /* 0x0000001600077202 */ /* 0x000fe20000000f00 */
[C---:B------:R-:W-:Y:S02]  /*0f40*/  IMAD R5, R9.reuse, UR37, RZ ;  /* 0x0000002509057c24 */ /* 0x040fe4000f8e02ff */
[----:B------:R-:W-:Y:S02]  /*0f50*/  IMAD.MOV.U32 R6, RZ, RZ, R19 ;  /* 0x000000ffff067224 */ /* 0x000fe400078e0013 */
[----:B------:R-:W-:Y:S02]  /*0f60*/  IMAD R5, R10, UR36, R5 ;  /* 0x000000240a057c24 */ /* 0x000fe4000f8e0205 */
[----:B------:R-:W-:Y:S01]  /*0f70*/  IMAD.WIDE.U32 R8, R9, UR36, R6 ;  /* 0x0000002409087c25 */ /* 0x000fe2000f8e0006 */
[----:B------:R-:W-:-:S03]  /*0f80*/  MOV R6, 0xfc0 ;  /* 0x00000fc000067802 */ /* 0x000fc60000000f00 */
[----:B------:R-:W-:Y:S01]  /*0f90*/  IMAD.IADD R11, R9, 0x1, R5 ;  /* 0x00000001090b7824 */ /* 0x000fe200078e0205 */
[----:B--2---:R-:W-:-:S07]  /*0fa0*/  SHF.R.S32.HI R10, RZ, 0x1f, R13 ;  /* 0x0000001fff0a7819 */ /* 0x004fce000001140d */
[----:B------:R-:W-:Y:S05]  /*0fb0*/  CALL.REL.NOINC `($_Z10bruteForcePcx$_Z6my_powxi) ;  /* 0x0000001800c07944 */ /* 0x000fea0003c00000 */
[----:B------:R-:W-:-:S05]  /*0fc0*/  IADD3 R0, PT, PT, R4, 0x5, RZ ;  /* 0x0000000504007810 */ /* 0x000fca0007ffe0ff */
[----:B------:R-:W-:-:S05]  /*0fd0*/  IMAD R3, R0, 0x4, R1 ;  /* 0x0000000400037824 */ /* 0x000fca00078e0201 */
[----:B------:R-:W2:Y:S01]  /*0fe0*/  LDL R15, [R3] ;  /* 0x00000000030f7983 */ /* 0x000ea20000100800 */
[----:B------:R-:W-:Y:S01]  /*0ff0*/  MOV R6, R8 ;  /* 0x0000000800067202 */ /* 0x000fe20000000f00 */
[C---:B------:R-:W-:Y:S02]  /*1000*/  IMAD R5, R13.reuse, UR37, RZ ;  /* 0x000000250d057c24 */ /* 0x040fe4000f8e02ff */
[----:B------:R-:W-:Y:S02]  /*1010*/  IMAD.MOV.U32 R7, RZ, RZ, R11 ;  /* 0x000000ffff077224 */ /* 0x000fe400078e000b */
[----:B------:R-:W-:Y:S02]  /*1020*/  IMAD R5, R10, UR36, R5 ;  /* 0x000000240a057c24 */ /* 0x000fe4000f8e0205 */
[----:B------:R-:W-:Y:S01]  /*1030*/  IMAD.WIDE.U32 R8, R13, UR36, R6 ;  /* 0x000000240d087c25 */ /* 0x000fe2000f8e0006 */
[----:B------:R-:W-:-:S04]  /*1040*/  MOV R6, 0x1080 ;  /* 0x0000108000067802 */ /* 0x000fc80000000f00 */
[----:B------:R-:W-:Y:S02]  /*1050*/  IADD3 R11, PT, PT, R9, R5, RZ ;  /* 0x00000005090b7210 */ /* 0x000fe40007ffe0ff */
[----:B--2---:R-:W-:-:S07]  /*1060*/  SHF.R.S32.HI R10, RZ, 0x1f, R15 ;  /* 0x0000001fff0a7819 */ /* 0x004fce000001140f */
[----:B------:R-:W-:Y:S05]  /*1070*/  CALL.REL.NOINC `($_Z10bruteForcePcx$_Z6my_powxi) ;  /* 0x0000001800907944 */ /* 0x000fea0003c00000 */
        /* <DEDUP_REMOVED lines=48> */
[----:B------:R-:W-:-:S05]  /*1380*/  IMAD R3, R4, 0x4, R1 ;  /* 0x0000000404037824 */ /* 0x000fca00078e0201 */
[----:B------:R-:W2:Y:S01]  /*1390*/  LDL R13, [R3] ;  /* 0x00000000030d7983 */ /* 0x000ea20000100800 */
[----:B------:R-:W-:Y:S01]  /*13a0*/  MOV R6, R8 ;  /* 0x0000000800067202 */ /* 0x000fe20000000f00 */
[----:B------:R-:W-:Y:S01]  /*13b0*/  IMAD R0, R15, UR37, RZ ;  /* 0x000000250f007c24 */ /* 0x000fe2000f8e02ff */
[----:B------:R-:W-:Y:S01]  /*13c0*/  IADD3 R10, PT, PT, R4, -0x8, RZ ;  /* 0xfffffff8040a7810 */ /* 0x000fe20007ffe0ff */
[----:B------:R-:W-:Y:S02]  /*13d0*/  IMAD.MOV.U32 R7, RZ, RZ, R5 ;  /* 0x000000ffff077224 */ /* 0x000fe400078e0005 */
[----:B------:R-:W-:Y:S02]  /*13e0*/  IMAD R5, R11, UR36, R0 ;  /* 0x000000240b057c24 */ /* 0x000fe4000f8e0200 */
[----:B------:R-:W-:Y:S01]  /*13f0*/  IMAD.WIDE.U32 R8, R15, UR36, R6 ;  /* 0x000000240f087c25 */ /* 0x000fe2000f8e0006 */
[----:B------:R-:W-:-:S03]  /*1400*/  MOV R6, 0x1450 ;  /* 0x0000145000067802 */ /* 0x000fc60000000f00 */
[----:B------:R-:W-:Y:S01]  /*1410*/  IMAD.MOV.U32 R0, RZ, RZ, R4 ;  /* 0x000000ffff007224 */ /* 0x000fe200078e0004 */
        /* <DEDUP_REMOVED lines=15> */
[----:B------:R-:W-:-:S05]  /*1510*/  IADD3 R0, PT, PT, R4, -0x2, RZ ;  /* 0xfffffffe04007810 */ /* 0x000fca0007ffe0ff */
        /* <DEDUP_REMOVED lines=71> */
[----:B------:R-:W-:-:S06]  /*1990*/  LEA R3, R10, R1, 0x2 ;  /* 0x000000010a037211 */ /* 0x000fcc00078e10ff */
[----:B------:R-:W2:Y:S01]  /*19a0*/  LDL R3, [R3] ;  /* 0x0000000003037983 */ /* 0x000ea20000100800 */
[----:B------:R-:W-:Y:S01]  /*19b0*/  MOV R7, R5 ;  /* 0x0000000500077202 */ /* 0x000fe20000000f00 */
[----:B------:R-:W-:Y:S02]  /*19c0*/  IMAD R0, R15, UR37, RZ ;  /* 0x000000250f007c24 */ /* 0x000fe4000f8e02ff */
        /* <DEDUP_REMOVED lines=8> */
[----:B------:R-:W-:Y:S01]  /*1a50*/  MOV R7, R5 ;  /* 0x0000000500077202 */ /* 0x000fe20000000f00 */
[----:B------:R-:W-:Y:S02]  /*1a60*/  IMAD.MOV.U32 R6, RZ, RZ, R8 ;  /* 0x000000ffff067224 */ /* 0x000fe400078e0008 */
[C---:B------:R-:W-:Y:S02]  /*1a70*/  IMAD R0, R3.reuse, UR37, RZ ;  /* 0x0000002503007c24 */ /* 0x040fe4000f8e02ff */
[----:B------:R-:W-:-:S04]  /*1a80*/  IMAD.WIDE.U32 R6, R3, UR36, R6 ;  /* 0x0000002403067c25 */ /* 0x000fc8000f8e0006 */
[----:B------:R-:W-:Y:S02]  /*1a90*/  IMAD R3, R11, UR36, R0 ;  /* 0x000000240b037c24 */ /* 0x000fe4000f8e0200 */
[----:B------:R-:W-:Y:S02]  /*1aa0*/  VIADD R4, R4, 0xfffffff0 ;  /* 0xfffffff004047836 */ /* 0x000fe40000000000 */
[----:B------:R-:W-:Y:S01]  /*1ab0*/  IMAD.MOV.U32 R19, RZ, RZ, R6 ;  /* 0x000000ffff137224 */ /* 0x000fe200078e0006 */
[----:B------:R-:W-:Y:S01]  /*1ac0*/  IADD3 R22, PT, PT, R7, R3, RZ ;  /* 0x0000000307167210 */ /* 0x000fe20007ffe0ff */
[----:B------:R-:W-:Y:S06]  /*1ad0*/  BRA.U UP0, `(.L_x_8) ;  /* 0xfffffff100e87547 */ /* 0x000fec000b83ffff */
[----:B------:R-:W-:-:S07]  /*1ae0*/  IADD3 R10, PT, PT, R4, 0x7, RZ ;  /* 0x00000007040a7810 */ /* 0x000fce0007ffe0ff */
.L_x_7:
[----:B------:R-:W-:-:S09]  /*1af0*/  UISETP.NE.AND UP0, UPT, UR9, URZ, UPT ;  /* 0x000000ff0900728c */ /* 0x000fd2000bf05270 */
[----:B------:R-:W-:Y:S05]  /*1b00*/  BRA.U !UP0, `(.L_x_6) ;  /* 0x0000000908a07547 */ /* 0x000fea000b800000 */
[----:B------:R-:W2:Y:S01]  /*1b10*/  LDCU UR4, c[0x0][0x388] ;  /* 0x00007100ff0477ac */ /* 0x000ea20008000800 */
[----:B------:R-:W-:Y:S02]  /*1b20*/  UISETP.GE.U32.AND UP0, UPT, UR9, 0x8, UPT ;  /* 0x000000080900788c */ /* 0x000fe4000bf06070 */
[----:B--2---:R-:W-:-:S07]  /*1b30*/  ULOP3.LUT UR8, UR4, 0x7, URZ, 0xc0, !UPT ;  /* 0x0000000704087892 */ /* 0x004fce000f8ec0ff */
[----:B------:R-:W-:Y:S05]  /*1b40*/  BRA.U !UP0, `(.L_x_9) ;  /* 0x00000005086c7547 */ /* 0x000fea000b800000 */
[----:B------:R-:W-:-:S05]  /*1b50*/  IMAD R3, R10, 0x4, R1 ;  /* 0x000000040a037824 */ /* 0x000fca00078e0201 */
[----:B------:R-:W2:Y:S01]  /*1b60*/  LDL R9, [R3] ;  /* 0x0000000003097983 */ /* 0x000ea20000100800 */
[----:B----4-:R-:W-:Y:S02]  /*1b70*/  MOV R0, R10 ;  /* 0x0000000a00007202 */ /* 0x010fe40000000f00 */
[----:B------:R-:W-:Y:S02]  /*1b80*/  MOV R6, 0x1bb0 ;  /* 0x00001bb000067802 */ /* 0x000fe40000000f00 */
[----:B--2---:R-:W-:-:S07]  /*1b90*/  SHF.R.S32.HI R11, RZ, 0x1f, R9 ;  /* 0x0000001fff0b7819 */ /* 0x004fce0000011409 */
[----:B01----:R-:W-:Y:S05]  /*1ba0*/  CALL.REL.NOINC `($_Z10bruteForcePcx$_Z6my_powxi) ;  /* 0x0000000c00c47944 */ /* 0x003fea0003c00000 */
[----:B------:R-:W-:-:S05]  /*1bb0*/  VIADD R0, R10, 0xffffffff ;  /* 0xffffffff0a007836 */ /* 0x000fca0000000000 */
[----:B------:R-:W-:-:S05]  /*1bc0*/  LEA R3, R0, R1, 0x2 ;  /* 0x0000000100037211 */ /* 0x000fca00078e10ff */
[----:B------:R-:W2:Y:S01]  /*1bd0*/  LDL R13, [R3] ;  /* 0x00000000030d7983 */ /* 0x000ea20000100800 */
[----:B------:R-:W-:Y:S01]  /*1be0*/  MOV R5, R22 ;  /* 0x0000001600057202 */ /* 0x000fe20000000f00 */
[----:B------:R-:W-:Y:S02]  /*1bf0*/  IMAD.MOV.U32 R4, RZ, RZ, R19 ;  /* 0x000000ffff047224 */ /* 0x000fe400078e0013 */
[C---:B------:R-:W-:Y:S02]  /*1c00*/  IMAD R6, R9.reuse, UR37, RZ ;  /* 0x0000002509067c24 */ /* 0x040fe4000f8e02ff */
[----:B------:R-:W-:-:S04]  /*1c10*/  IMAD.WIDE.U32 R8, R9, UR36, R4 ;  /* 0x0000002409087c25 */ /* 0x000fc8000f8e0004 */
[----:B------:R-:W-:Y:S01]  /*1c20*/  IMAD R5, R11, UR36, R6 ;  /* 0x000000240b057c24 */ /* 0x000fe2000f8e0206 */
        /* <DEDUP_REMOVED lines=8> */
[----:B------:R-:W-:-:S04]  /*1cb0*/  IMAD R6, R13, UR37, RZ ;  /* 0x000000250d067c24 */ /* 0x000fc8000f8e02ff */
        /* <DEDUP_REMOVED lines=51> */
[----:B------:R-:W-:-:S06]  /*1ff0*/  IMAD R3, R0, 0x4, R1 ;  /* 0x0000000400037824 */ /* 0x000fcc00078e0201 */
        /* <DEDUP_REMOVED lines=9> */
[----:B------:R-:W-:Y:S01]  /*2090*/  MOV R4, R8 ;  /* 0x0000000800047202 */ /* 0x000fe20000000f00 */
[C---:B------:R-:W-:Y:S02]  /*20a0*/  IMAD R0, R3.reuse, UR37, RZ ;  /* 0x0000002503007c24 */ /* 0x040fe4000f8e02ff */
[----:B------:R-:W-:Y:S02]  /*20b0*/  VIADD R10, R10, 0xfffffff8 ;  /* 0xfffffff80a0a7836 */ /* 0x000fe40000000000 */
[----:B------:R-:W-:-:S04]  /*20c0*/  IMAD.WIDE.U32 R4, R3, UR36, R4 ;  /* 0x0000002403047c25 */ /* 0x000fc8000f8e0004 */
[----:B------:R-:W-:Y:S02]  /*20d0*/  IMAD R3, R11, UR36, R0 ;  /* 0x000000240b037c24 */ /* 0x000fe4000f8e0200 */
[----:B------:R-:W-:-:S03]  /*20e0*/  IMAD.MOV.U32 R19, RZ, RZ, R4 ;  /* 0x000000ffff137224 */ /* 0x000fc600078e0004 */
[----:B------:R-:W-:-:S07]  /*20f0*/  IADD3 R22, PT, PT, R5, R3, RZ ;  /* 0x0000000305167210 */ /* 0x000fce0007ffe0ff */
.L_x_9:
[----:B------:R-:W-:-:S09]  /*2100*/  UISETP.NE.AND UP0, UPT, UR8, URZ, UPT ;  /* 0x000000ff0800728c */ /* 0x000fd2000bf05270 */
[----:B------:R-:W-:Y:S05]  /*2110*/  BRA.U !UP0, `(.L_x_6) ;  /* 0x00000005081c7547 */ /* 0x000fea000b800000 */
[----:B------:R-:W2:Y:S01]  /*2120*/  LDCU UR4, c[0x0][0x388] ;  /* 0x00007100ff0477ac */ /* 0x000ea20008000800 */
[----:B------:R-:W-:Y:S02]  /*2130*/  UISETP.GE.U32.AND UP0, UPT, UR8, 0x4, UPT ;  /* 0x000000040800788c */ /* 0x000fe4000bf06070 */
[----:B--2---:R-:W-:-:S07]  /*2140*/  ULOP3.LUT UR9, UR4, 0x3, URZ, 0xc0, !UPT ;  /* 0x0000000304097892 */ /* 0x004fce000f8ec0ff */
[----:B------:R-:W-:Y:S05]  /*2150*/  BRA.U !UP0, `(.L_x_10) ;  /* 0x0000000108bc7547 */ /* 0x000fea000b800000 */
[----:B------:R-:W-:-:S06]  /*2160*/  LEA R5, R10, R1, 0x2 ;  /* 0x000000010a057211 */ /* 0x000fcc00078e10ff */
[----:B------:R-:W2:Y:S01]  /*2170*/  LDL R5, [R5] ;  /* 0x0000000005057983 */ /* 0x000ea20000100800 */
[----:B----4-:R-:W-:Y:S01]  /*2180*/  IMAD.MOV.U32 R0, RZ, RZ, R10 ;  /* 0x000000ffff007224 */ /* 0x010fe200078e000a */
[----:B------:R-:W-:Y:S02]  /*2190*/  MOV R6, 0x21c0 ;  /* 0x000021c000067802 */ /* 0x000fe40000000f00 */
[----:B--2---:R-:W-:-:S07]  /*21a0*/  SHF.R.S32.HI R4, RZ, 0x1f, R5 ;  /* 0x0000001fff047819 */ /* 0x004fce0000011405 */
[----:B01----:R-:W-:Y:S05]  /*21b0*/  CALL.REL.NOINC `($_Z10bruteForcePcx$_Z6my_powxi) ;  /* 0x0000000800407944 */ /* 0x003fea0003c00000 */
[----:B------:R-:W-:-:S05]  /*21c0*/  IADD3 R0, PT, PT, R10, -0x1, RZ ;  /* 0xffffffff0a007810 */ /* 0x000fca0007ffe0ff */
[----:B------:R-:W-:-:S06]  /*21d0*/  IMAD R11, R0, 0x4, R1 ;  /* 0x00000004000b7824 */ /* 0x000fcc00078e0201 */
[----:B------:R-:W2:Y:S01]  /*21e0*/  LDL R11, [R11] ;  /* 0x000000000b0b7983 */ /* 0x000ea20000100800 */
[----:B------:R-:W-:Y:S01]  /*21f0*/  MOV R8, R19 ;  /* 0x0000001300087202 */ /* 0x000fe20000000f00 */
[C---:B------:R-:W-:Y:S01]  /*2200*/  IMAD R3, R5.reuse, UR37, RZ ;  /* 0x0000002505037c24 */ /* 0x040fe2000f8e02ff */
[----:B------:R-:W-:Y:S01]  /*2210*/  MOV R6, 0x2280 ;  /* 0x0000228000067802 */ /* 0x000fe20000000f00 */
[----:B------:R-:W-:Y:S02]  /*2220*/  IMAD.MOV.U32 R9, RZ, RZ, R22 ;  /* 0x000000ffff097224 */ /* 0x000fe400078e0016 */
[----:B------:R-:W-:Y:S02]  /*2230*/  IMAD R3, R4, UR36, R3 ;  /* 0x0000002404037c24 */ /* 0x000fe4000f8e0203 */
[----:B------:R-:W-:-:S05]  /*2240*/  IMAD.WIDE.U32 R8, R5, UR36, R8 ;  /* 0x0000002405087c25 */ /* 0x000fca000f8e0008 */
[----:B------:R-:W-:Y:S02]  /*2250*/  IADD3 R5, PT, PT, R9, R3, RZ ;  /* 0x0000000309057210 */ /* 0x000fe40007ffe0ff */
[----:B--2---:R-:W-:-:S07]  /*2260*/  SHF.R.S32.HI R12, RZ, 0x1f, R11 ;  /* 0x0000001fff0c7819 */ /* 0x004fce000001140b */
[----:B------:R-:W-:Y:S05]  /*2270*/  CALL.REL.NOINC `($_Z10bruteForcePcx$_Z6my_powxi) ;  /* 0x0000000800107944 */ /* 0x000fea0003c00000 */
[----:B------:R-:W-:-:S05]  /*2280*/  VIADD R0, R10, 0xfffffffe ;  /* 0xfffffffe0a007836 */ /* 0x000fca0000000000 */
[----:B------:R-:W-:-:S06]  /*2290*/  LEA R13, R0, R1, 0x2 ;  /* 0x00000001000d7211 */ /* 0x000fcc00078e10ff */
[----:B------:R-:W2:Y:S01]  /*22a0*/  LDL R13, [R13] ;  /* 0x000000000d0d7983 */ /* 0x000ea20000100800 */
        /* <DEDUP_REMOVED lines=19> */
[----:B------:R-:W-:Y:S01]  /*23e0*/  IMAD.MOV.U32 R4, RZ, RZ, R8 ;  /* 0x000000ffff047224 */ /* 0x000fe200078e0008 */
[----:B------:R-:W-:Y:S01]  /*23f0*/  IADD3 R10, PT, PT, R10, -0x4, RZ ;  /* 0xfffffffc0a0a7810 */ /* 0x000fe20007ffe0ff */
[C---:B------:R-:W-:Y:S02]  /*2400*/  IMAD R0, R11.reuse, UR37, RZ ;  /* 0x000000250b007c24 */ /* 0x040fe4000f8e02ff */
[----:B------:R-:W-:-:S04]  /*2410*/  IMAD.WIDE.U32 R4, R11, UR36, R4 ;  /* 0x000000240b047c25 */ /* 0x000fc8000f8e0004 */
[----:B------:R-:W-:Y:S01]  /*2420*/  IMAD R3, R3, UR36, R0 ;  /* 0x0000002403037c24 */ /* 0x000fe2000f8e0200 */
[----:B------:R-:W-:-:S03]  /*2430*/  MOV R19, R4 ;  /* 0x0000000400137202 */ /* 0x000fc60000000f00 */
[----:B------:R-:W-:-:S07]  /*2440*/  IMAD.IADD R22, R5, 0x1, R3 ;  /* 0x0000000105167824 */ /* 0x000fce00078e0203 */
.L_x_10:
[----:B------:R-:W-:-:S09]  /*2450*/  UISETP.NE.AND UP0, UPT, UR9, URZ, UPT ;  /* 0x000000ff0900728c */ /* 0x000fd2000bf05270 */
[----:B------:R-:W-:Y:S05]  /*2460*/  BRA.U !UP0, `(.L_x_6) ;  /* 0x0000000108487547 */ /* 0x000fea000b800000 */
[----:B------:R-:W-:-:S12]  /*2470*/  UIADD3 UR8, UPT, UPT, -UR9, URZ, URZ ;  /* 0x000000ff09087290 */ /* 0x000fd8000fffe1ff */
.L_x_11:
[----:B------:R-:W-:-:S06]  /*2480*/  IMAD R3, R10, 0x4, R1 ;  /* 0x000000040a037824 */ /* 0x000fcc00078e0201 */
[----:B------:R-:W2:Y:S01]  /*2490*/  LDL R3, [R3] ;  /* 0x0000000003037983 */ /* 0x000ea20000100800 */
[----:B------:R-:W-:Y:S01]  /*24a0*/  UIADD3 UR8, UPT, UPT, UR8, 0x1, URZ ;  /* 0x0000000108087890 */ /* 0x000fe2000fffe0ff */
[----:B----4-:R-:W-:Y:S02]  /*24b0*/  MOV R0, R10 ;  /* 0x0000000a00007202 */ /* 0x010fe40000000f00 */
[----:B------:R-:W-:Y:S01]  /*24c0*/  MOV R6, 0x2500 ;  /* 0x0000250000067802 */ /* 0x000fe20000000f00 */
[----:B------:R-:W-:Y:S01]  /*24d0*/  UISETP.NE.AND UP0, UPT, UR8, URZ, UPT ;  /* 0x000000ff0800728c */ /* 0x000fe2000bf05270 */
[----:B--2---:R-:W-:-:S10]  /*24e0*/  SHF.R.S32.HI R9, RZ, 0x1f, R3 ;  /* 0x0000001fff097819 */ /* 0x004fd40000011403 */
[----:B01----:R-:W-:Y:S05]  /*24f0*/  CALL.REL.NOINC `($_Z10bruteForcePcx$_Z6my_powxi) ;  /* 0x0000000400707944 */ /* 0x003fea0003c00000 */
        /* <DEDUP_REMOVED lines=9> */
.L_x_6:
[----:B--2-4-:R-:W2:Y:S01]  /*2590*/  LDC R0, c[0x0][0x388] ;  /* 0x0000e200ff007b82 */ /* 0x014ea20000000800 */
[----:B------:R-:W-:-:S07]  /*25a0*/  MOV R6, 0x25c0 ;  /* 0x000025c000067802 */ /* 0x000fce0000000f00 */
[----:B0123--:R-:W-:Y:S05]  /*25b0*/  CALL.REL.NOINC `($_Z10bruteForcePcx$_Z6my_powxi) ;  /* 0x0000000400407944 */ /* 0x00ffea0003c00000 */
[----:B------:R-:W0:Y:S01]  /*25c0*/  S2R R0, SR_TID.X ;  /* 0x0000000000007919 */ /* 0x000e220000002100 */
[----:B------:R-:W0:Y:S01]  /*25d0*/  S2UR UR4, SR_CTAID.X ;  /* 0x00000000000479c3 */ /* 0x000e220000002500 */
[----:B------:R-:W-:-:S07]  /*25e0*/  MOV R4, UR37 ;  /* 0x0000002500047c02 */ /* 0x000fce0008000f00 */
[----:B------:R-:W0:Y:S02]  /*25f0*/  LDC R3, c[0x0][0x360] ;  /* 0x0000d800ff037b82 */ /* 0x000e240000000800 */
[----:B0-----:R-:W-:-:S05]  /*2600*/  IMAD R0, R3, UR4, R0 ;  /* 0x0000000403007c24 */ /* 0x001fca000f8e0200 */
[----:B------:R-:W-:Y:S02]  /*2610*/  ISETP.GE.U32.AND P0, PT, R19, R0, PT ;  /* 0x000000001300720c */ /* 0x000fe40003f06070 */
[----:B------:R-:W-:Y:S02]  /*2620*/  ISETP.GE.U32.AND P1, PT, R0, UR36, PT ;  /* 0x0000002400007c0c */ /* 0x000fe4000bf26070 */
[----:B------:R-:W-:-:S04]  /*2630*/  ISETP.GE.AND.EX P0, PT, R22, RZ, PT, P0 ;  /* 0x000000ff1600720c */ /* 0x000fc80003f06300 */
[----:B------:R-:W-:-:S13]  /*2640*/  ISETP.LE.OR.EX P0, PT, R4, RZ, !P0, P1 ;  /* 0x000000ff0400720c */ /* 0x000fda0004703710 */
[----:B------:R-:W-:Y:S05]  /*2650*/  @P0 EXIT ;  /* 0x000000000000094d */ /* 0x000fea0003800000 */
[----:B------:R-:W0:Y:S01]  /*2660*/  LDCU UR4, c[0x0][0x370] ;  /* 0x00006e00ff0477ac */ /* 0x000e220008000800 */
[----:B------:R-:W-:Y:S01]  /*2670*/  HFMA2 R4, -RZ, RZ, 0, 0 ;  /* 0x00000000ff047431 */ /* 0x000fe200000001ff */
[----:B------:R-:W-:Y:S01]  /*2680*/  BSSY.RECONVERGENT B0, `(.L_x_12) ;  /* 0x000000e000007945 */ /* 0x000fe20003800200 */
[----:B------:R-:W-:Y:S02]  /*2690*/  IMAD.MOV.U32 R5, RZ, RZ, R0 ;  /* 0x000000ffff057224 */ /* 0x000fe400078e0000 */
[----:B0-----:R-:W-:-:S07]  /*26a0*/  IMAD R0, R3, UR4, RZ ;  /* 0x0000000403007c24 */ /* 0x001fce000f8e02ff */
.L_x_14:
[----:B------:R-:W-:-:S04]  /*26b0*/  ISETP.NE.U32.AND P0, PT, R5, R19, PT ;  /* 0x000000130500720c */ /* 0x000fc80003f05070 */
[----:B------:R-:W-:-:S13]  /*26c0*/  ISETP.NE.AND.EX P0, PT, R4, R22, PT, P0 ;  /* 0x000000160400720c */ /* 0x000fda0003f05300 */
[----:B------:R-:W-:Y:S05]  /*26d0*/  @!P0 BRA `(.L_x_13) ;  /* 0x0000000000208947 */ /* 0x000fea0003800000 */
[----:B------:R-:W-:-:S04]  /*26e0*/  IADD3 R5, P0, PT, R0, R5, RZ ;  /* 0x0000000500057210 */ /* 0x000fc80007f1e0ff */
[C---:B------:R-:W-:Y:S01]  /*26f0*/  ISETP.LT.U32.AND P1, PT, R5.reuse, UR36, PT ;  /* 0x0000002405007c0c */ /* 0x040fe2000bf21070 */
[----:B------:R-:W-:Y:S01]  /*2700*/  IMAD.X R4, RZ, RZ, R4, P0 ;  /* 0x000000ffff047224 */ /* 0x000fe200000e0604 */
[----:B------:R-:W-:-:S04]  /*2710*/  ISETP.GT.U32.AND P0, PT, R5, R19, PT ;  /* 0x000000130500720c */ /* 0x000fc80003f04070 */
[C---:B------:R-:W-:Y:S02]  /*2720*/  ISETP.GT.AND.EX P0, PT, R4.reuse, R22, PT, P0 ;  /* 0x000000160400720c */ /* 0x040fe40003f04300 */
[----:B------:R-:W-:-:S13]  /*2730*/  ISETP.LT.AND.EX P1, PT, R4, UR37, PT, P1 ;  /* 0x0000002504007c0c */ /* 0x000fda000bf21310 */
[----:B------:R-:W-:Y:S05]  /*2740*/  @!P0 BRA P1, `(.L_x_14) ;  /* 0xfffffffc00d88947 */ /* 0x000fea000083ffff */
[----:B------:R-:W-:Y:S05]  /*2750*/  EXIT ;  /* 0x000000000000794d */ /* 0x000fea0003800000 */
.L_x_13:
[----:B------:R-:W-:Y:S05]  /*2760*/  BSYNC.RECONVERGENT B0 ;  /* 0x0000000000007941 */ /* 0x000fea0003800200 */
.L_x_12:
[----:B------:R-:W-:Y:S01]  /*2770*/  MOV R10, R19 ;  /* 0x00000013000a7202 */ /* 0x000fe20000000f00 */
[----:B------:R-:W-:Y:S01]  /*2780*/  IMAD.MOV.U32 R11, RZ, RZ, R22 ;  /* 0x000000ffff0b7224 */ /* 0x000fe200078e0016 */
[----:B------:R-:W-:Y:S01]  /*2790*/  MOV R0, 0x0 ;  /* 0x0000000000007802 */ /* 0x000fe20000000f00 */
[----:B------:R-:W0:Y:S01]  /*27a0*/  LDCU.64 UR4, c[0x4][0x8] ;  /* 0x01000100ff0477ac */ /* 0x000e220008000a00 */
[----:B------:R-:W-:Y:S01]  /*27b0*/  MOV R6, R18 ;  /* 0x0000001200067202 */ /* 0x000fe20000000f00 */
[----:B------:R-:W-:Y:S01]  /*27c0*/  IMAD.MOV.U32 R7, RZ, RZ, R2 ;  /* 0x000000ffff077224 */ /* 0x000fe200078e0002 */
[----:B------:R1:W-:Y:S01]  /*27d0*/  STL.64 [R1+0x68], R10 ;  /* 0x0000680a01007387 */ /* 0x0003e20000100a00 */
[----:B------:R1:W2:Y:S01]  /*27e0*/  LDC.64 R8, c[0x4][R0] ;  /* 0x0100000000087b82 */ /* 0x0002a20000000a00 */
[----:B0-----:R-:W-:Y:S01]  /*27f0*/  MOV R4, UR4 ;  /* 0x0000000400047c02 */ /* 0x001fe20008000f00 */
[----:B-1----:R-:W-:-:S07]  /*2800*/  IMAD.U32 R5, RZ, RZ, UR5 ;  /* 0x00000005ff057e24 */ /* 0x002fce000f8e00ff */
[----:B------:R-:W-:-:S07]  /*2810*/  LEPC R20, `(.L_x_15) ;  /* 0x000000001014794e */ /* 0x000fce0000000000 */
[----:B--2---:R-:W-:Y:S05]  /*2820*/  CALL.ABS.NOINC R8 ;  /* 0x0000000008007343 */ /* 0x004fea0003c00000 */
.L_x_15:
[----:B------:R-:W-:Y:S01]  /*2830*/  ISETP.NE.U32.AND P0, PT, R19, RZ, PT ;  /* 0x000000ff1300720c */ /* 0x000fe20003f05070 */
[----:B------:R-:W-:Y:S01]  /*2840*/  BSSY.RECONVERGENT B0, `(.L_x_16) ;  /* 0x000001a000007945 */ /* 0x000fe20003800200 */
[----:B------:R-:W-:Y:S02]  /*2850*/  HFMA2 R0, -RZ, RZ, 0, 0 ;  /* 0x00000000ff007431 */ /* 0x000fe400000001ff */
[----:B------:R-:W-:-:S13]  /*2860*/  ISETP.NE.AND.EX P0, PT, R22, RZ, PT, P0 ;  /* 0x000000ff1600720c */ /* 0x000fda0003f05300 */
[----:B------:R-:W-:Y:S05]  /*2870*/  @!P0 BRA `(.L_x_17) ;  /* 0x0000000000588947 */ /* 0x000fea0003800000 */
[----:B------:R-:W-:Y:S01]  /*2880*/  BSSY.RECONVERGENT B1, `(.L_x_17) ;  /* 0x0000015000017945 */ /* 0x000fe20003800200 */
[----:B------:R-:W-:-:S07]  /*2890*/  IMAD.MOV.U32 R0, RZ, RZ, RZ ;  /* 0x000000ffff007224 */ /* 0x000fce00078e00ff */
.L_x_18:
[----:B0-----:R-:W-:-:S04]  /*28a0*/  IMAD.WIDE.U32 R4, R22, 0xd79435f, RZ ;  /* 0x0d79435f16047825 */ /* 0x001fc800078e00ff */
[----:B------:R-:W-:-:S04]  /*28b0*/  IMAD.WIDE.U32 R6, P0, R19, -0x286bca1b, R4 ;  /* 0xd79435e513067825 */ /* 0x000fc80007800004 */
[----:B------:R-:W-:Y:S01]  /*28c0*/  IMAD.WIDE.U32 R4, R19, 0xd79435f, RZ ;  /* 0x0d79435f13047825 */ /* 0x000fe200078e00ff */
[----:B------:R-:W-:-:S03]  /*28d0*/  IADD3.X R9, PT, PT, RZ, RZ, RZ, P0, !PT ;  /* 0x000000ffff097210 */ /* 0x000fc600007fe4ff */
[----:B------:R-:W-:Y:S01]  /*28e0*/  IMAD.MOV.U32 R8, RZ, RZ, R7 ;  /* 0x000000ffff087224 */ /* 0x000fe200078e0007 */
[----:B------:R-:W-:-:S05]  /*28f0*/  IADD3 RZ, P0, PT, R5, R6, RZ ;  /* 0x0000000605ff7210 */ /* 0x000fca0007f1e0ff */
[----:B------:R-:W-:Y:S01]  /*2900*/  IMAD.WIDE.U32.X R4, R22, -0x286bca1b, R8, P0 ;  /* 0xd79435e516047825 */ /* 0x000fe200000e0408 */
[----:B------:R-:W-:-:S04]  /*2910*/  ISETP.GT.U32.AND P0, PT, R19, 0x4b, PT ;  /* 0x0000004b1300780c */ /* 0x000fc80003f04070 */
[----:B------:R-:W-:Y:S02]  /*2920*/  SHF.R.U64 R6, R4, 0x6, R5 ;  /* 0x0000000604067819 */ /* 0x000fe40000001205 */
[----:B------:R-:W-:Y:S02]  /*2930*/  IADD3 R4, PT, PT, R1, R0, RZ ;  /* 0x0000000001047210 */ /* 0x000fe40007ffe0ff */
[----:B------:R-:W-:Y:S01]  /*2940*/  ISETP.GT.U32.AND.EX P0, PT, R22, RZ, PT, P0 ;  /* 0x000000ff1600720c */ /* 0x000fe20003f04100 */
[----:B------:R-:W-:Y:S01]  /*2950*/  IMAD R3, R6, -0x4c, R19 ;  /* 0xffffffb406037824 */ /* 0x000fe200078e0213 */
[----:B------:R-:W-:Y:S02]  /*2960*/  SHF.R.U32.HI R5, RZ, 0x6, R5 ;  /* 0x00000006ff057819 */ /* 0x000fe40000011605 */
[----:B------:R-:W-:Y:S01]  /*2970*/  IADD3 R0, PT, PT, R0, 0x1, RZ ;  /* 0x0000000100007810 */ /* 0x000fe20007ffe0ff */
[----:B------:R-:W-:Y:S01]  /*2980*/  VIADD R3, R3, 0x2f ;  /* 0x0000002f03037836 */ /* 0x000fe20000000000 */
[----:B------:R-:W-:Y:S01]  /*2990*/  MOV R19, R6 ;  /* 0x0000000600137202 */ /* 0x000fe20000000f00 */
[----:B------:R-:W-:-:S03]  /*29a0*/  IMAD.MOV.U32 R22, RZ, RZ, R5 ;  /* 0x000000ffff167224 */ /* 0x000fc600078e0005 */
[----:B------:R0:W-:Y:S03]  /*29b0*/  STL.U8 [R4+0x50], R3 ;  /* 0x0000500304007387 */ /* 0x0001e60000100000 */
[----:B------:R-:W-:Y:S05]  /*29c0*/  @P0 BRA `(.L_x_18) ;  /* 0xfffffffc00b40947 */ /* 0x000fea000383ffff */
[----:B------:R-:W-:Y:S05]  /*29d0*/  BSYNC.RECONVERGENT B1 ;  /* 0x0000000000017941 */ /* 0x000fea0003800200 */
.L_x_17:
[----:B------:R-:W-:Y:S05]  /*29e0*/  BSYNC.RECONVERGENT B0 ;  /* 0x0000000000007941 */ /* 0x000fea0003800200 */
.L_x_16:
[----:B------:R-:W-:Y:S01]  /*29f0*/  IMAD.IADD R0, R1, 0x1, R0 ;  /* 0x0000000101007824 */ /* 0x000fe200078e0200 */
[----:B0-----:R-:W-:Y:S01]  /*2a00*/  MOV R3, 0x0 ;  /* 0x0000000000037802 */ /* 0x001fe20000000f00 */
[----:B------:R-:W0:Y:S01]  /*2a10*/  LDCU.64 UR4, c[0x4][0x10] ;  /* 0x01000200ff0477ac */ /* 0x000e220008000a00 */
[----:B------:R-:W-:Y:S01]  /*2a20*/  MOV R6, R18 ;  /* 0x0000001200067202 */ /* 0x000fe20000000f00 */
[----:B------:R-:W-:Y:S01]  /*2a30*/  IMAD.MOV.U32 R7, RZ, RZ, R2 ;  /* 0x000000ffff077224 */ /* 0x000fe200078e0002 */
[----:B------:R1:W-:Y:S01]  /*2a40*/  STL.U8 [R0+0x50], RZ ;  /* 0x000050ff00007387 */ /* 0x0003e20000100000 */
[----:B------:R1:W2:Y:S03]  /*2a50*/  LDC.64 R8, c[0x4][R3] ;  /* 0x0100000003087b82 */ /* 0x0002a60000000a00 */
[----:B------:R1:W-:Y:S01]  /*2a60*/  STL.64 [R1+0x68], R16 ;  /* 0x0000681001007387 */ /* 0x0003e20000100a00 */
[----:B0-----:R-:W-:Y:S01]  /*2a70*/  MOV R4, UR4 ;  /* 0x0000000400047c02 */ /* 0x001fe20008000f00 */
[----:B-1----:R-:W-:-:S07]  /*2a80*/  IMAD.U32 R5, RZ, RZ, UR5 ;  /* 0x00000005ff057e24 */ /* 0x002fce000f8e00ff */
[----:B------:R-:W-:-:S07]  /*2a90*/  LEPC R20, `(.L_x_19) ;  /* 0x000000001014794e */ /* 0x000fce0000000000 */
[----:B--2---:R-:W-:Y:S05]  /*2aa0*/  CALL.ABS.NOINC R8 ;  /* 0x0000000008007343 */ /* 0x004fea0003c00000 */
.L_x_19:
[----:B------:R-:W-:Y:S05]  /*2ab0*/  EXIT ;  /* 0x000000000000794d */ /* 0x000fea0003800000 */
        .type           $_Z10bruteForcePcx$_Z6my_powxi,@function
        .size           $_Z10bruteForcePcx$_Z6my_powxi,(.L_x_28 - $_Z10bruteForcePcx$_Z6my_powxi)
$_Z10bruteForcePcx$_Z6my_powxi:
[----:B------:R-:W-:Y:S01]  /*2ac0*/  ISETP.NE.AND P0, PT, R0, RZ, PT ;  /* 0x000000ff0000720c */ /* 0x000fe20003f05270 */
[----:B------:R-:W-:Y:S01]  /*2ad0*/  UMOV UR4, 0x1 ;  /* 0x0000000100047882 */ /* 0x000fe20000000000 */
[----:B------:R-:W-:-:S11]  /*2ae0*/  UMOV UR5, URZ ;  /* 0x000000ff00057c82 */ /* 0x000fd60008000000 */
[----:B------:R-:W-:Y:S05]  /*2af0*/  @!P0 BRA `(.L_x_20) ;  /* 0x0000000000d08947 */ /* 0x000fea0003800000 */
[C---:B------:R-:W-:Y:S01]  /*2b00*/  ISETP.GE.U32.AND P0, PT, R0.reuse, 0x4, PT ;  /* 0x000000040000780c */ /* 0x040fe20003f06070 */
[----:B------:R-:W-:Y:S01]  /*2b10*/  UMOV UR4, 0x1 ;  /* 0x0000000100047882 */ /* 0x000fe20000000000 */
[----:B------:R-:W-:Y:S01]  /*2b20*/  UMOV UR5, URZ ;  /* 0x000000ff00057c82 */ /* 0x000fe20008000000 */
[----:B------:R-:W-:-:S10]  /*2b30*/  LOP3.LUT R7, R0, 0x3, RZ, 0xc0, !PT ;  /* 0x0000000300077812 */ /* 0x000fd400078ec0ff */
[----:B------:R-:W-:Y:S05]  /*2b40*/  @!P0 BRA `(.L_x_21) ;  /* 0x0000000000948947 */ /* 0x000fea0003800000 */
[----:B------:R-:W-:Y:S01]  /*2b50*/  LOP3.LUT R0, R0, 0xfffffffc, RZ, 0xc0, !PT ;  /* 0xfffffffc00007812 */ /* 0x000fe200078ec0ff */
[----:B------:R-:W-:Y:S01]  /*2b60*/  UMOV UR4, 0x1 ;  /* 0x0000000100047882 */ /* 0x000fe20000000000 */
[----:B------:R-:W-:Y:S02]  /*2b70*/  UMOV UR5, URZ ;  /* 0x000000ff00057c82 */ /* 0x000fe40008000000 */
[----:B------:R-:W-:-:S04]  /*2b80*/  IADD3 R0, PT, PT, -R0, RZ, RZ ;  /* 0x000000ff00007210 */ /* 0x000fc80007ffe1ff */
[----:B------:R-:W-:-:S13]  /*2b90*/  ISETP.GE.AND P0, PT, R0, RZ, PT ;  /* 0x000000ff0000720c */ /* 0x000fda0003f06270 */
[----:B------:R-:W-:Y:S05]  /*2ba0*/  @P0 BRA `(.L_x_22) ;  /* 0x0000000000600947 */ /* 0x000fea0003800000 */
[----:B------:R-:W-:Y:S01]  /*2bb0*/  IMAD.MOV R14, RZ, RZ, -R0 ;  /* 0x000000ffff0e7224 */ /* 0x000fe200078e0a00 */
[----:B------:R-:W-:-:S04]  /*2bc0*/  PLOP3.LUT P0, PT, PT, PT, PT, 0x80, 0x8 ;  /* 0x000000000008781c */ /* 0x000fc80003f0f070 */
[----:B------:R-:W-:-:S13]  /*2bd0*/  ISETP.GT.AND P1, PT, R14, 0xc, PT ;  /* 0x0000000c0e00780c */ /* 0x000fda0003f24270 */
[----:B------:R-:W-:Y:S05]  /*2be0*/  @!P1 BRA `(.L_x_23) ;  /* 0x00000000001c9947 */ /* 0x000fea0003800000 */
[----:B------:R-:W-:-:S13]  /*2bf0*/  PLOP3.LUT P0, PT, PT, PT, PT, 0x8, 0x80 ;  /* 0x000000000080781c */ /* 0x000fda0003f0e170 */
.L_x_24:
[----:B------:R-:W-:Y:S01]  /*2c00*/  IADD3 R0, PT, PT, R0, 0x10, RZ ;  /* 0x0000001000007810 */ /* 0x000fe20007ffe0ff */
[----:B------:R-:W-:Y:S01]  /*2c10*/  UMOV UR5, UR4 ;  /* 0x0000000400057c82 */ /* 0x000fe20008000000 */
[----:B------:R-:W-:Y:S02]  /*2c20*/  UMOV UR4, URZ ;  /* 0x000000ff00047c82 */ /* 0x000fe40008000000 */
[----:B------:R-:W-:-:S13]  /*2c30*/  ISETP.GE.AND P1, PT, R0, -0xc, PT ;  /* 0xfffffff40000780c */ /* 0x000fda0003f26270 */
[----:B------:R-:W-:Y:S05]  /*2c40*/  @!P1 BRA `(.L_x_24) ;  /* 0xfffffffc00ec9947 */ /* 0x000fea000383ffff */
[----:B------:R-:W-:-:S12]  /*2c50*/  UIMAD UR5, UR5, 0x6198fa41, URZ ;  /* 0x6198fa41050578a4 */ /* 0x000fd8000f8e02ff */
.L_x_23:
[----:B------:R-:W-:-:S05]  /*2c60*/  IMAD.MOV R14, RZ, RZ, -R0 ;  /* 0x000000ffff0e7224 */ /* 0x000fca00078e0a00 */
[----:B------:R-:W-:-:S13]  /*2c70*/  ISETP.GT.AND P1, PT, R14, 0x4, PT ;  /* 0x000000040e00780c */ /* 0x000fda0003f24270 */
[----:B------:R-:W-:Y:S05]  /*2c80*/  @!P1 BRA `(.L_x_25) ;  /* 0x0000000000209947 */ /* 0x000fea0003800000 */
[----:B------:R-:W-:Y:S01]  /*2c90*/  UIMAD.WIDE.U32 UR6, UR4, 0x1fd1100, URZ ;  /* 0x01fd1100040678a5 */ /* 0x000fe2000f8e00ff */
[----:B------:R-:W-:Y:S01]  /*2ca0*/  PLOP3.LUT P0, PT, PT, PT, PT, 0x8, 0x80 ;  /* 0x000000000080781c */ /* 0x000fe20003f0e170 */
[----:B------:R-:W-:Y:S01]  /*2cb0*/  UIMAD UR5, UR5, 0x1fd1100, URZ ;  /* 0x01fd1100050578a4 */ /* 0x000fe2000f8e02ff */
[----:B------:R-:W-:-:S03]  /*2cc0*/  IADD3 R0, PT, PT, R0, 0x8, RZ ;  /* 0x0000000800007810 */ /* 0x000fc60007ffe0ff */
[----:B------:R-:W-:Y:S02]  /*2cd0*/  UIADD3 UR7, UPT, UPT, UR7, UR5, URZ ;  /* 0x0000000507077290 */ /* 0x000fe4000fffe0ff */
[----:B------:R-:W-:Y:S02]  /*2ce0*/  UIMAD.WIDE.U32 UR4, UR6, 0x1fd1100, URZ ;  /* 0x01fd1100060478a5 */ /* 0x000fe4000f8e00ff */
[----:B------:R-:W-:-:S04]  /*2cf0*/  UIMAD UR7, UR7, 0x1fd1100, URZ ;  /* 0x01fd1100070778a4 */ /* 0x000fc8000f8e02ff */
[----:B------:R-:W-:-:S12]  /*2d00*/  UIADD3 UR5, UPT, UPT, UR5, UR7, URZ ;  /* 0x0000000705057290 */ /* 0x000fd8000fffe0ff */
.L_x_25:
[----:B------:R-:W-:-:S13]  /*2d10*/  ISETP.NE.OR P0, PT, R0, RZ, P0 ;  /* 0x000000ff0000720c */ /* 0x000fda0000705670 */
[----:B------:R-:W-:Y:S05]  /*2d20*/  @!P0 BRA `(.L_x_21) ;  /* 0x00000000001c8947 */ /* 0x000fea0003800000 */
.L_x_22:
[----:B------:R-:W-:Y:S01]  /*2d30*/  VIADD R0, R0, 0x4 ;  /* 0x0000000400007836 */ /* 0x000fe20000000000 */
[----:B------:R-:W-:Y:S02]  /*2d40*/  UIMAD.WIDE.U32 UR6, UR4, 0x1fd1100, URZ ;  /* 0x01fd1100040678a5 */ /* 0x000fe4000f8e00ff */
[----:B------:R-:W-:Y:S02]  /*2d50*/  UIMAD UR5, UR5, 0x1fd1100, URZ ;  /* 0x01fd1100050578a4 */ /* 0x000fe4000f8e02ff */
[----:B------:R-:W-:Y:S02]  /*2d60*/  ISETP.NE.AND P0, PT, R0, RZ, PT ;  /* 0x000000ff0000720c */ /* 0x000fe40003f05270 */
[----:B------:R-:W-:Y:S01]  /*2d70*/  UIADD3 UR5, UPT, UPT, UR7, UR5, URZ ;  /* 0x0000000507057290 */ /* 0x000fe2000fffe0ff */
[----:B------:R-:W-:-:S10]  /*2d80*/  UMOV UR4, UR6 ;  /* 0x0000000600047c82 */ /* 0x000fd40008000000 */
[----:B------:R-:W-:Y:S05]  /*2d90*/  @P0 BRA `(.L_x_22) ;  /* 0xfffffffc00e40947 */ /* 0x000fea000383ffff */
.L_x_21:
[----:B------:R-:W-:-:S13]  /*2da0*/  ISETP.NE.AND P0, PT, R7, RZ, PT ;  /* 0x000000ff0700720c */ /* 0x000fda0003f05270 */
[----:B------:R-:W-:Y:S05]  /*2db0*/  @!P0 BRA `(.L_x_20) ;  /* 0x0000000000208947 */ /* 0x000fea0003800000 */
[----:B------:R-:W-:-:S07]  /*2dc0*/  IADD3 R0, PT, PT, -R7, RZ, RZ ;  /* 0x000000ff07007210 */ /* 0x000fce0007ffe1ff */
.L_x_26:
[----:B------:R-:W-:Y:S01]  /*2dd0*/  VIADD R0, R0, 0x1 ;  /* 0x0000000100007836 */ /* 0x000fe20000000000 */
[----:B------:R-:W-:Y:S02]  /*2de0*/  UIMAD.WIDE.U32 UR6, UR4, 0x4c, URZ ;  /* 0x0000004c040678a5 */ /* 0x000fe4000f8e00ff */
[----:B------:R-:W-:Y:S02]  /*2df0*/  UIMAD UR5, UR5, 0x4c, URZ ;  /* 0x0000004c050578a4 */ /* 0x000fe4000f8e02ff */
[----:B------:R-:W-:Y:S02]  /*2e00*/  ISETP.NE.AND P0, PT, R0, RZ, PT ;  /* 0x000000ff0000720c */ /* 0x000fe40003f05270 */
[----:B------:R-:W-:Y:S01]  /*2e10*/  UIADD3 UR5, UPT, UPT, UR7, UR5, URZ ;  /* 0x0000000507057290 */ /* 0x000fe2000fffe0ff */
[----:B------:R-:W-:-:S10]  /*2e20*/  UMOV UR4, UR6 ;  /* 0x0000000600047c82 */ /* 0x000fd40008000000 */
[----:B------:R-:W-:Y:S05]  /*2e30*/  @P0 BRA `(.L_x_26) ;  /* 0xfffffffc00e40947 */ /* 0x000fea000383ffff */
.L_x_20:
[----:B------:R-:W-:Y:S01]  /*2e40*/  HFMA2 R7, -RZ, RZ, 0, 0 ;  /* 0x00000000ff077431 */ /* 0x000fe200000001ff */
[----:B------:R-:W-:Y:S01]  /*2e50*/  UMOV UR36, UR4 ;  /* 0x0000000400247c82 */ /* 0x000fe20008000000 */
[----:B------:R-:W-:Y:S02]  /*2e60*/  UMOV UR37, UR5 ;  /* 0x0000000500257c82 */ /* 0x000fe40008000000 */
[----:B------:R-:W-:Y:S05]  /*2e70*/  RET.REL.NODEC R6 `(_Z10bruteForcePcx) ;  /* 0xffffffd006607950 */ /* 0x000fea0003c3ffff */
.L_x_27:
[----:B------:R-:W-:-:S00]  /*2e80*/  BRA `(.L_x_27) ;  /* 0xfffffffc00fc7947 */ /* 0x000fc0000383ffff */
[----:B------:R-:W-:-:S00]  /*2e90*/  NOP ;  /* 0x0000000000007918 */ /* 0x000fc00000000000 */
        /* <DEDUP_REMOVED lines=14> */
.L_x_28:


//--------------------- .nv.global.init           --------------------------
	.section	.nv.global.init,"aw",@progbits
.nv.global.init:
	.type		$str$1,@object
	.size		$str$1,($str - $str$1)
$str$1:
        /*0000*/ 	.byte	0x46, 0x6f, 0x75, 0x6e, 0x64, 0x20, 0x70, 0x61, 0x73, 0x73, 0x77, 0x6f, 0x72, 0x64, 0x3a, 0x20
        /*0010*/ 	.byte	0x25, 0x73, 0x0a, 0x00
	.type		$str,@object
	.size		$str,(.L_0 - $str)
$str:
        /*0014*/ 	.byte	0x50, 0x61, 0x73, 0x73, 0x77, 0x6f, 0x72, 0x64, 0x20, 0x69, 0x6e, 0x20, 0x64, 0x65, 0x63, 0x69
        /*0024*/ 	.byte	0x6d, 0x61, 0x6c, 0x20, 0x62, 0x61, 0x73, 0x65, 0x3a, 0x20, 0x25, 0x6c, 0x6c, 0x69, 0x0a, 0x00
.L_0:


//--------------------- .nv.shared.reserved.0     --------------------------
	.section	.nv.shared.reserved.0,"aw",@nobits
	.weak		__nv_reservedSMEM_offset_0_alias
	.size		__nv_reservedSMEM_offset_0_alias, 0, 64
	.other		__nv_reservedSMEM_offset_0_alias,@"STO_CUDA_RESERVED_SHARED STV_DEFAULT"
__nv_reservedSMEM_offset_0_alias:
	.zero		0
	.zero		64


//--------------------- .nv.constant0._Z10bruteForcePcx --------------------------
	.section	.nv.constant0._Z10bruteForcePcx,"a",@progbits
	.sectionflags	@""
	.align	4
.nv.constant0._Z10bruteForcePcx:
	.zero		912


//--------------------- SYMBOLS --------------------------

	.type		.nv.reservedSmem.offset0,@object
	.size		.nv.reservedSmem.offset0,0x4
	.type		vprintf,@function
